	.target	sm_90a

	.elftype	@"ET_EXEC"


//--------------------- .note.nv.tkinfo           --------------------------
	.section	.note.nv.tkinfo,"",@"SHT_NOTE"
	.sectionflags	@"SHF_NOTE_NV_TKINFO"
	.tkinfo
        /*0018*/ 	.word	0x00000002
        /*0030*/ 	.string	""
        /*0030*/ 	.string	"ptxas"
        /*0030*/ 	.string	"Cuda compilation tools, release 13.0, V13.0.88"
        /*0030*/ 	.string	"Build cuda_13.0.r13.0/compiler.36424714_0"
        /*0030*/ 	.string	"-arch sm_90a -m 64 "



//--------------------- .note.nv.cuinfo           --------------------------
	.section	.note.nv.cuinfo,"",@"SHT_NOTE"
	.sectionflags	@"SHF_NOTE_NV_CUINFO"
        /*0018*/ 	.short	0x0002
        /*001a*/ 	.short	0x005a
        /*001c*/ 	.short	0x0082
	.zero		2


//--------------------- .nv.info                  --------------------------
	.section	.nv.info,"",@"SHT_CUDA_INFO"
	.align	4


	//----- nvinfo : EIATTR_REGCOUNT
	.align		4
        /*0000*/ 	.byte	0x04, 0x2f
        /*0002*/ 	.short	(.L_15 - .L_14)
	.align		4
.L_14:
        /*0004*/ 	.word	index@(_ZN7cutlass13device_kernelINS_4gemm6kernel13GemmUniversalIN4cute5tupleIJiiiiEEENS1_10collective13CollectiveMmaINS1_34MainloopSm90TmaGmmaWarpSpecializedILi3ENS5_IJNS4_1CILi1EEESB_SB_EEENS1_35KernelTmaWarpSpecializedCooperativeEEENS5_IJNSA_ILi256EEENSA_ILi8EEESF_EEEaNS5_IJlSB_lEEEaSI_NS4_8TiledMMAINS4_8MMA_AtomIJNS4_4SM904GMMA25MMA_64x8x32_S32S8S8_SS_TNEEEENS4_6LayoutINS5_IJNSA_ILi2EEESB_SB_EEENS5_IJSB_NSA_ILi0EEESS_EEEEENS5_IJNS4_10UnderscoreESV_SV_EEEEENS4_13SM90_TMA_LOADENS4_14ComposedLayoutINS4_7SwizzleILi3ELi4ELi3EEENS4_18smem_ptr_flag_bitsILi8EEENSP_INS5_IJSG_NSA_ILi128EEEEEENS5_IJS14_SB_EEEEEEEvNS4_8identityESY_S18_vS19_EENS_8epilogue10collective6detail29Sm90TmaWarpSpecializedAdapterINS1C_15DefaultEpilogueIaSI_SI_NS1B_6thread17LinearCombinationIaLi1EiiLNS1G_9ScaleType4KindE0ELNS_15FloatRoundStyleE2EaEENS1_15EpilogueDefaultEEEEEvvEEEEvNT_6ParamsE)
        /*0008*/ 	.word	0x000000a8


	//----- nvinfo : EIATTR_FRAME_SIZE
	.align		4
.L_15:
        /*000c*/ 	.byte	0x04, 0x11
        /*000e*/ 	.short	(.L_17 - .L_16)
	.align		4
.L_16:
        /*0010*/ 	.word	index@(_ZN7cutlass13device_kernelINS_4gemm6kernel13GemmUniversalIN4cute5tupleIJiiiiEEENS1_10collective13CollectiveMmaINS1_34MainloopSm90TmaGmmaWarpSpecializedILi3ENS5_IJNS4_1CILi1EEESB_SB_EEENS1_35KernelTmaWarpSpecializedCooperativeEEENS5_IJNSA_ILi256EEENSA_ILi8EEESF_EEEaNS5_IJlSB_lEEEaSI_NS4_8TiledMMAINS4_8MMA_AtomIJNS4_4SM904GMMA25MMA_64x8x32_S32S8S8_SS_TNEEEENS4_6LayoutINS5_IJNSA_ILi2EEESB_SB_EEENS5_IJSB_NSA_ILi0EEESS_EEEEENS5_IJNS4_10UnderscoreESV_SV_EEEEENS4_13SM90_TMA_LOADENS4_14ComposedLayoutINS4_7SwizzleILi3ELi4ELi3EEENS4_18smem_ptr_flag_bitsILi8EEENSP_INS5_IJSG_NSA_ILi128EEEEEENS5_IJS14_SB_EEEEEEEvNS4_8identityESY_S18_vS19_EENS_8epilogue10collective6detail29Sm90TmaWarpSpecializedAdapterINS1C_15DefaultEpilogueIaSI_SI_NS1B_6thread17LinearCombinationIaLi1EiiLNS1G_9ScaleType4KindE0ELNS_15FloatRoundStyleE2EaEENS1_15EpilogueDefaultEEEEEvvEEEEvNT_6ParamsE)
        /*0014*/ 	.word	0x00000000


	//----- nvinfo : EIATTR_MIN_STACK_SIZE
	.align		4
.L_17:
        /*0018*/ 	.byte	0x04, 0x12
        /*001a*/ 	.short	(.L_19 - .L_18)
	.align		4
.L_18:
        /*001c*/ 	.word	index@(_ZN7cutlass13device_kernelINS_4gemm6kernel13GemmUniversalIN4cute5tupleIJiiiiEEENS1_10collective13CollectiveMmaINS1_34MainloopSm90TmaGmmaWarpSpecializedILi3ENS5_IJNS4_1CILi1EEESB_SB_EEENS1_35KernelTmaWarpSpecializedCooperativeEEENS5_IJNSA_ILi256EEENSA_ILi8EEESF_EEEaNS5_IJlSB_lEEEaSI_NS4_8TiledMMAINS4_8MMA_AtomIJNS4_4SM904GMMA25MMA_64x8x32_S32S8S8_SS_TNEEEENS4_6LayoutINS5_IJNSA_ILi2EEESB_SB_EEENS5_IJSB_NSA_ILi0EEESS_EEEEENS5_IJNS4_10UnderscoreESV_SV_EEEEENS4_13SM90_TMA_LOADENS4_14ComposedLayoutINS4_7SwizzleILi3ELi4ELi3EEENS4_18smem_ptr_flag_bitsILi8EEENSP_INS5_IJSG_NSA_ILi128EEEEEENS5_IJS14_SB_EEEEEEEvNS4_8identityESY_S18_vS19_EENS_8epilogue10collective6detail29Sm90TmaWarpSpecializedAdapterINS1C_15DefaultEpilogueIaSI_SI_NS1B_6thread17LinearCombinationIaLi1EiiLNS1G_9ScaleType4KindE0ELNS_15FloatRoundStyleE2EaEENS1_15EpilogueDefaultEEEEEvvEEEEvNT_6ParamsE)
        /*0020*/ 	.word	0x00000000
.L_19:


//--------------------- .nv.compat                --------------------------
	.section	.nv.compat,"",@"SHT_CUDA_COMPAT_INFO"
	.align	4
        /*0000*/ 	.byte	0x02, 0x09, 0x01, 0x00, 0x02, 0x02, 0x04, 0x00, 0x02, 0x05, 0x05, 0x00, 0x03, 0x07, 0x01, 0x01
        /*0010*/ 	.byte	0x02, 0x03, 0x01, 0x00, 0x02, 0x06, 0x01, 0x00, 0x04, 0x0b, 0x08, 0x00, 0x00, 0x00, 0x00, 0x00
        /*0020*/ 	.byte	0x00, 0x00, 0x00, 0x00


//--------------------- .nv.info._ZN7cutlass13device_kernelINS_4gemm6kernel13GemmUniversalIN4cute5tupleIJiiiiEEENS1_10collective13CollectiveMmaINS1_34MainloopSm90TmaGmmaWarpSpecializedILi3ENS5_IJNS4_1CILi1EEESB_SB_EEENS1_35KernelTmaWarpSpecializedCooperativeEEENS5_IJNSA_ILi256EEENSA_ILi8EEESF_EEEaNS5_IJlSB_lEEEaSI_NS4_8TiledMMAINS4_8MMA_AtomIJNS4_4SM904GMMA25MMA_64x8x32_S32S8S8_SS_TNEEEENS4_6LayoutINS5_IJNSA_ILi2EEESB_SB_EEENS5_IJSB_NSA_ILi0EEESS_EEEEENS5_IJNS4_10UnderscoreESV_SV_EEEEENS4_13SM90_TMA_LOADENS4_14ComposedLayoutINS4_7SwizzleILi3ELi4ELi3EEENS4_18smem_ptr_flag_bitsILi8EEENSP_INS5_IJSG_NSA_ILi128EEEEEENS5_IJS14_SB_EEEEEEEvNS4_8identityESY_S18_vS19_EENS_8epilogue10collective6detail29Sm90TmaWarpSpecializedAdapterINS1C_15DefaultEpilogueIaSI_SI_NS1B_6thread17LinearCombinationIaLi1EiiLNS1G_9ScaleType4KindE0ELNS_15FloatRoundStyleE2EaEENS1_15EpilogueDefaultEEEEEvvEEEEvNT_6ParamsE --------------------------
	.section	.nv.info._ZN7cutlass13device_kernelINS_4gemm6kernel13GemmUniversalIN4cute5tupleIJiiiiEEENS1_10collective13CollectiveMmaINS1_34MainloopSm90TmaGmmaWarpSpecializedILi3ENS5_IJNS4_1CILi1EEESB_SB_EEENS1_35KernelTmaWarpSpecializedCooperativeEEENS5_IJNSA_ILi256EEENSA_ILi8EEESF_EEEaNS5_IJlSB_lEEEaSI_NS4_8TiledMMAINS4_8MMA_AtomIJNS4_4SM904GMMA25MMA_64x8x32_S32S8S8_SS_TNEEEENS4_6LayoutINS5_IJNSA_ILi2EEESB_SB_EEENS5_IJSB_NSA_ILi0EEESS_EEEEENS5_IJNS4_10UnderscoreESV_SV_EEEEENS4_13SM90_TMA_LOADENS4_14ComposedLayoutINS4_7SwizzleILi3ELi4ELi3EEENS4_18smem_ptr_flag_bitsILi8EEENSP_INS5_IJSG_NSA_ILi128EEEEEENS5_IJS14_SB_EEEEEEEvNS4_8identityESY_S18_vS19_EENS_8epilogue10collective6detail29Sm90TmaWarpSpecializedAdapterINS1C_15DefaultEpilogueIaSI_SI_NS1B_6thread17LinearCombinationIaLi1EiiLNS1G_9ScaleType4KindE0ELNS_15FloatRoundStyleE2EaEENS1_15EpilogueDefaultEEEEEvvEEEEvNT_6ParamsE,"",@"SHT_CUDA_INFO"
	.sectionflags	@""
	.align	4


	//----- nvinfo : EIATTR_CUDA_API_VERSION
	.align		4
        /*0000*/ 	.byte	0x04, 0x37
        /*0002*/ 	.short	(.L_21 - .L_20)
.L_20:
        /*0004*/ 	.word	0x00000082


	//----- nvinfo : EIATTR_KPARAM_INFO
	.align		4
.L_21:
        /*0008*/ 	.byte	0x04, 0x17
        /*000a*/ 	.short	(.L_23 - .L_22)
.L_22:
        /*000c*/ 	.word	0x00000000
        /*0010*/ 	.short	0x0000
        /*0012*/ 	.short	0x0070
        /*0014*/ 	.byte	0x00, 0xf0, 0x01, 0x10


	//----- nvinfo : EIATTR_SPARSE_MMA_MASK
	.align		4
.L_23:
        /*0018*/ 	.byte	0x03, 0x50
        /*001a*/ 	.short	0x0000


	//----- nvinfo : EIATTR_MAXREG_COUNT
	.align		4
        /*001c*/ 	.byte	0x03, 0x1b
        /*001e*/ 	.short	0x00a8


	//----- nvinfo : EIATTR_NUM_BARRIERS
	.align		4
        /*0020*/ 	.byte	0x02, 0x4c
        /*0022*/ 	.byte	0x01
	.zero		1


	//----- nvinfo : EIATTR_EXTERNS
	.align		4
        /*0024*/ 	.byte	0x04, 0x0f
        /*0026*/ 	.short	(.L_25 - .L_24)


	//   ....[0]....
	.align		4
.L_24:
        /*0028*/ 	.word	index@(__assertfail)


	//----- nvinfo : EIATTR_MERCURY_ISA_VERSION
	.align		4
.L_25:
        /*002c*/ 	.byte	0x03, 0x5f
        /*002e*/ 	.short	0x0101


	//----- nvinfo : EIATTR_INT_WARP_WIDE_INSTR_OFFSETS
	.align		4
        /*0030*/ 	.byte	0x04, 0x31
        /*0032*/ 	.short	(.L_27 - .L_26)


	//   ....[0]....
.L_26:
        /*0034*/ 	.word	0x00000390


	//   ....[1]....
        /*0038*/ 	.word	0x000003c0


	//   ....[2]....
        /*003c*/ 	.word	0x000004a0


	//----- nvinfo : EIATTR_COOP_GROUP_MASK_REGIDS
	.align		4
.L_27:
        /*0040*/ 	.byte	0x04, 0x29
        /*0042*/ 	.short	(.L_29 - .L_28)


	//   ....[0]....
.L_28:
        /*0044*/ 	.word	0xffffffff


	//   ....[1]....
        /*0048*/ 	.word	0xffffffff


	//   ....[2]....
        /*004c*/ 	.word	0xffffffff


	//   ....[3]....
        /*0050*/ 	.word	0xffffffff


	//   ....[4]....
        /*0054*/ 	.word	0xffffffff


	//----- nvinfo : EIATTR_COOP_GROUP_INSTR_OFFSETS
	.align		4
.L_29:
        /*0058*/ 	.byte	0x04, 0x28
        /*005a*/ 	.short	(.L_31 - .L_30)


	//   ....[0]....
.L_30:
        /*005c*/ 	.word	0x00000060


	//   ....[1]....
        /*0060*/ 	.word	0x00000070


	//   ....[2]....
        /*0064*/ 	.word	0x00000130


	//   ....[3]....
        /*0068*/ 	.word	0x000002a0


	//   ....[4]....
        /*006c*/ 	.word	0x00000f60


	//----- nvinfo : EIATTR_REG_RECONFIG
	.align		4
.L_31:
        /*0070*/ 	.byte	0x01, 0x54
	.zero		2


	//----- nvinfo : EIATTR_SYSCALL_OFFSETS
	.align		4
        /*0074*/ 	.byte	0x04, 0x46
        /*0076*/ 	.short	(.L_33 - .L_32)


	//   ....[0]....
.L_32:
        /*0078*/ 	.word	0x00001120


	//----- nvinfo : EIATTR_MBARRIER_INSTR_OFFSETS
	.align		4
.L_33:
        /*007c*/ 	.byte	0x04, 0x39
        /*007e*/ 	.short	(.L_35 - .L_34)


	//   ....[0]....
.L_34:
        /*0080*/ 	.word	0x00000230
        /*0084*/ 	.word	0x000000ff
        /*0088*/ 	.word	0x00000000
        /*008c*/ 	.short	0x0100
        /*008e*/ 	.byte	0x08
	.zero		1


	//   ....[1]....
        /*0090*/ 	.word	0x00000240
        /*0094*/ 	.word	0x000000ff
        /*0098*/ 	.word	0x00000018
        /*009c*/ 	.short	0x0100
        /*009e*/ 	.byte	0x08
	.zero		1


	//   ....[2]....
        /*00a0*/ 	.word	0x00000250
        /*00a4*/ 	.word	0x000000ff
        /*00a8*/ 	.word	0x00000008
        /*00ac*/ 	.short	0x0100
        /*00ae*/ 	.byte	0x08
	.zero		1


	//   ....[3]....
        /*00b0*/ 	.word	0x00000260
        /*00b4*/ 	.word	0x000000ff
        /*00b8*/ 	.word	0x00000020
        /*00bc*/ 	.short	0x0100
        /*00be*/ 	.byte	0x08
	.zero		1


	//   ....[4]....
        /*00c0*/ 	.word	0x00000270
        /*00c4*/ 	.word	0x000000ff
        /*00c8*/ 	.word	0x00000010
        /*00cc*/ 	.short	0x0100
        /*00ce*/ 	.byte	0x08
	.zero		1


	//   ....[5]....
        /*00d0*/ 	.word	0x00000280
        /*00d4*/ 	.word	0x000000ff
        /*00d8*/ 	.word	0x00000028
        /*00dc*/ 	.short	0x0100
        /*00de*/ 	.byte	0x08
	.zero		1


	//   ....[6]....
        /*00e0*/ 	.word	0x00000510
        /*00e4*/ 	.word	0x000000ff
        /*00e8*/ 	.word	0x00000040
        /*00ec*/ 	.short	0x0100
        /*00ee*/ 	.byte	0x06
	.zero		1


	//   ....[7]....
        /*00f0*/ 	.word	0x00000570
        /*00f4*/ 	.word	0x000000ff
        /*00f8*/ 	.word	0x00000048
        /*00fc*/ 	.short	0x0100
        /*00fe*/ 	.byte	0x06
	.zero		1


	//   ....[8]....
        /*0100*/ 	.word	0x000011e0
        /*0104*/ 	.word	0x00000003
        /*0108*/ 	.word	0x00000000
        /*010c*/ 	.short	0x010a
        /*010e*/ 	.byte	0x3f
	.zero		1


	//   ....[9]....
        /*0110*/ 	.word	0x00001220
        /*0114*/ 	.word	0x00000003
        /*0118*/ 	.word	0x00000000
        /*011c*/ 	.short	0x010a
        /*011e*/ 	.byte	0x3f
	.zero		1


	//   ....[10]....
        /*0120*/ 	.word	0x00001ac0
        /*0124*/ 	.word	0x00000004
        /*0128*/ 	.word	0x00000000
        /*012c*/ 	.short	0x010a
        /*012e*/ 	.byte	0x3f
	.zero		1


	//   ....[11]....
        /*0130*/ 	.word	0x00001b00
        /*0134*/ 	.word	0x00000004
        /*0138*/ 	.word	0x00000000
        /*013c*/ 	.short	0x010a
        /*013e*/ 	.byte	0x3f
	.zero		1


	//   ....[12]....
        /*0140*/ 	.word	0x00002220
        /*0144*/ 	.word	0x00000003
        /*0148*/ 	.word	0x00000000
        /*014c*/ 	.short	0x0101
        /*014e*/ 	.byte	0x3f
	.zero		1


	//   ....[13]....
        /*0150*/ 	.word	0x00002400
        /*0154*/ 	.word	0x00000000
        /*0158*/ 	.word	0x00000000
        /*015c*/ 	.short	0x0101
        /*015e*/ 	.byte	0x3f
	.zero		1


	//   ....[14]....
        /*0160*/ 	.word	0x00003fd0
        /*0164*/ 	.word	0x0000000d
        /*0168*/ 	.word	0x00000018
        /*016c*/ 	.short	0x010a
        /*016e*/ 	.byte	0x3f
	.zero		1


	//   ....[15]....
        /*0170*/ 	.word	0x00004470
        /*0174*/ 	.word	0x00000002
        /*0178*/ 	.word	0x00000048
        /*017c*/ 	.short	0x0101
        /*017e*/ 	.byte	0x3f
	.zero		1


	//   ....[16]....
        /*0180*/ 	.word	0x00004c20
        /*0184*/ 	.word	0x00000007
        /*0188*/ 	.word	0x00000000
        /*018c*/ 	.short	0x010a
        /*018e*/ 	.byte	0x3f
	.zero		1


	//   ....[17]....
        /*0190*/ 	.word	0x00004ca0
        /*0194*/ 	.word	0x00000009
        /*0198*/ 	.word	0x00000000
        /*019c*/ 	.short	0x010a
        /*019e*/ 	.byte	0x3f
	.zero		1


	//   ....[18]....
        /*01a0*/ 	.word	0x00004d30
        /*01a4*/ 	.word	0x00000003
        /*01a8*/ 	.word	0x00000000
        /*01ac*/ 	.short	0x010a
        /*01ae*/ 	.byte	0x3f
	.zero		1


	//   ....[19]....
        /*01b0*/ 	.word	0x00004d90
        /*01b4*/ 	.word	0x00000003
        /*01b8*/ 	.word	0x00000000
        /*01bc*/ 	.short	0x010a
        /*01be*/ 	.byte	0x3f
	.zero		1


	//   ....[20]....
        /*01c0*/ 	.word	0x00004de0
        /*01c4*/ 	.word	0x00000004
        /*01c8*/ 	.word	0x00000000
        /*01cc*/ 	.short	0x010a
        /*01ce*/ 	.byte	0x3f
	.zero		1


	//   ....[21]....
        /*01d0*/ 	.word	0x00004eb0
        /*01d4*/ 	.word	0x0000000d
        /*01d8*/ 	.word	0x00000018
        /*01dc*/ 	.short	0x010a
        /*01de*/ 	.byte	0x3f
	.zero		1


	//   ....[22]....
        /*01e0*/ 	.word	0x00004f80
        /*01e4*/ 	.word	0x00000007
        /*01e8*/ 	.word	0x00000000
        /*01ec*/ 	.short	0x010a
        /*01ee*/ 	.byte	0x3f
	.zero		1


	//   ....[23]....
        /*01f0*/ 	.word	0x00004fd0
        /*01f4*/ 	.word	0x00000009
        /*01f8*/ 	.word	0x00000000
        /*01fc*/ 	.short	0x010a
        /*01fe*/ 	.byte	0x3f
	.zero		1


	//----- nvinfo : EIATTR_NUM_MBARRIERS
	.align		4
.L_35:
        /*0200*/ 	.byte	0x03, 0x38
        /*0202*/ 	.short	0x0008


	//----- nvinfo : EIATTR_EXIT_INSTR_OFFSETS
	.align		4
        /*0204*/ 	.byte	0x04, 0x1c
        /*0206*/ 	.short	(.L_37 - .L_36)


	//   ....[0]....
.L_36:
        /*0208*/ 	.word	0x000005c0


	//   ....[1]....
        /*020c*/ 	.word	0x00000e90


	//   ....[2]....
        /*0210*/ 	.word	0x00003740


	//   ....[3]....
        /*0214*/ 	.word	0x00003d70


	//   ....[4]....
        /*0218*/ 	.word	0x00004d80


	//----- nvinfo : EIATTR_MAX_THREADS
	.align		4
.L_37:
        /*021c*/ 	.byte	0x04, 0x05
        /*021e*/ 	.short	(.L_39 - .L_38)
.L_38:
        /*0220*/ 	.word	0x00000180
        /*0224*/ 	.word	0x00000001
        /*0228*/ 	.word	0x00000001


	//----- nvinfo : EIATTR_CRS_STACK_SIZE
	.align		4
.L_39:
        /*022c*/ 	.byte	0x04, 0x1e
        /*022e*/ 	.short	(.L_41 - .L_40)
.L_40:
        /*0230*/ 	.word	0x00000000


	//----- nvinfo : EIATTR_CBANK_PARAM_SIZE
	.align		4
.L_41:
        /*0234*/ 	.byte	0x03, 0x19
        /*0236*/ 	.short	0x0470


	//----- nvinfo : EIATTR_PARAM_CBANK
	.align		4
        /*0238*/ 	.byte	0x04, 0x0a
        /*023a*/ 	.short	(.L_43 - .L_42)
	.align		4
.L_42:
        /*023c*/ 	.word	index@(.nv.constant0._ZN7cutlass13device_kernelINS_4gemm6kernel13GemmUniversalIN4cute5tupleIJiiiiEEENS1_10collective13CollectiveMmaINS1_34MainloopSm90TmaGmmaWarpSpecializedILi3ENS5_IJNS4_1CILi1EEESB_SB_EEENS1_35KernelTmaWarpSpecializedCooperativeEEENS5_IJNSA_ILi256EEENSA_ILi8EEESF_EEEaNS5_IJlSB_lEEEaSI_NS4_8TiledMMAINS4_8MMA_AtomIJNS4_4SM904GMMA25MMA_64x8x32_S32S8S8_SS_TNEEEENS4_6LayoutINS5_IJNSA_ILi2EEESB_SB_EEENS5_IJSB_NSA_ILi0EEESS_EEEEENS5_IJNS4_10UnderscoreESV_SV_EEEEENS4_13SM90_TMA_LOADENS4_14ComposedLayoutINS4_7SwizzleILi3ELi4ELi3EEENS4_18smem_ptr_flag_bitsILi8EEENSP_INS5_IJSG_NSA_ILi128EEEEEENS5_IJS14_SB_EEEEEEEvNS4_8identityESY_S18_vS19_EENS_8epilogue10collective6detail29Sm90TmaWarpSpecializedAdapterINS1C_15DefaultEpilogueIaSI_SI_NS1B_6thread17LinearCombinationIaLi1EiiLNS1G_9ScaleType4KindE0ELNS_15FloatRoundStyleE2EaEENS1_15EpilogueDefaultEEEEEvvEEEEvNT_6ParamsE)
        /*0240*/ 	.short	0x0210
        /*0242*/ 	.short	0x0470


	//----- nvinfo : EIATTR_SW_WAR
	.align		4
.L_43:
        /*0244*/ 	.byte	0x04, 0x36
        /*0246*/ 	.short	(.L_45 - .L_44)
.L_44:
        /*0248*/ 	.word	0x00000008
.L_45:


//--------------------- .nv.callgraph             --------------------------
	.section	.nv.callgraph,"",@"SHT_CUDA_CALLGRAPH"
	.align	4
	.sectionentsize	8
	.align		4
        /*0000*/ 	.word	0x00000000
	.align		4
        /*0004*/ 	.word	0xffffffff
	.align		4
        /*0008*/ 	.word	index@(_ZN7cutlass13device_kernelINS_4gemm6kernel13GemmUniversalIN4cute5tupleIJiiiiEEENS1_10collective13CollectiveMmaINS1_34MainloopSm90TmaGmmaWarpSpecializedILi3ENS5_IJNS4_1CILi1EEESB_SB_EEENS1_35KernelTmaWarpSpecializedCooperativeEEENS5_IJNSA_ILi256EEENSA_ILi8EEESF_EEEaNS5_IJlSB_lEEEaSI_NS4_8TiledMMAINS4_8MMA_AtomIJNS4_4SM904GMMA25MMA_64x8x32_S32S8S8_SS_TNEEEENS4_6LayoutINS5_IJNSA_ILi2EEESB_SB_EEENS5_IJSB_NSA_ILi0EEESS_EEEEENS5_IJNS4_10UnderscoreESV_SV_EEEEENS4_13SM90_TMA_LOADENS4_14ComposedLayoutINS4_7SwizzleILi3ELi4ELi3EEENS4_18smem_ptr_flag_bitsILi8EEENSP_INS5_IJSG_NSA_ILi128EEEEEENS5_IJS14_SB_EEEEEEEvNS4_8identityESY_S18_vS19_EENS_8epilogue10collective6detail29Sm90TmaWarpSpecializedAdapterINS1C_15DefaultEpilogueIaSI_SI_NS1B_6thread17LinearCombinationIaLi1EiiLNS1G_9ScaleType4KindE0ELNS_15FloatRoundStyleE2EaEENS1_15EpilogueDefaultEEEEEvvEEEEvNT_6ParamsE)
	.align		4
        /*000c*/ 	.word	index@(__assertfail)
	.align		4
        /*0010*/ 	.word	0x00000000
	.align		4
        /*0014*/ 	.word	0xfffffffe
	.align		4
        /*0018*/ 	.word	0x00000000
	.align		4
        /*001c*/ 	.word	0xfffffffd
	.align		4
        /*0020*/ 	.word	0x00000000
	.align		4
        /*0024*/ 	.word	0xfffffffc


//--------------------- .nv.constant4             --------------------------
	.section	.nv.constant4,"a",@progbits
	.align	8
	.align		8
.nv.constant4:
        /*0000*/ 	.dword	__assertfail
	.align		8
        /*0008*/ 	.dword	__unnamed_1
	.align		8
        /*0010*/ 	.dword	_ZN39_INTERNAL_6d088535_4_k_cu_1c94fa28_31514cuda3std3__45__cpo5beginE
	.align		8
        /*0018*/ 	.dword	_ZN39_INTERNAL_6d088535_4_k_cu_1c94fa28_31514cuda3std3__45__cpo3endE
	.align		8
        /*0020*/ 	.dword	_ZN39_INTERNAL_6d088535_4_k_cu_1c94fa28_31514cuda3std3__45__cpo6cbeginE
	.align		8
        /*0028*/ 	.dword	_ZN39_INTERNAL_6d088535_4_k_cu_1c94fa28_31514cuda3std3__45__cpo4cendE
	.align		8
        /*0030*/ 	.dword	_ZN39_INTERNAL_6d088535_4_k_cu_1c94fa28_31514cuda3std3__441_GLOBAL__N__6d088535_4_k_cu_1c94fa28_31516ignoreE
	.align		8
        /*0038*/ 	.dword	_ZN39_INTERNAL_6d088535_4_k_cu_1c94fa28_31514cuda3std3__419piecewise_constructE
	.align		8
        /*0040*/ 	.dword	_ZN39_INTERNAL_6d088535_4_k_cu_1c94fa28_31514cuda3std3__48in_placeE
	.align		8
        /*0048*/ 	.dword	_ZN39_INTERNAL_6d088535_4_k_cu_1c94fa28_31514cuda3std6ranges3__45__cpo4swapE
	.align		8
        /*0050*/ 	.dword	_ZN39_INTERNAL_6d088535_4_k_cu_1c94fa28_31514cuda3std6ranges3__45__cpo9iter_moveE
	.align		8
        /*0058*/ 	.dword	_ZN39_INTERNAL_6d088535_4_k_cu_1c94fa28_31514cute7productE
	.align		8
        /*0060*/ 	.dword	_ZN39_INTERNAL_6d088535_4_k_cu_1c94fa28_31514cute1_E
	.align		8
        /*0068*/ 	.dword	$str$22
	.align		8
        /*0070*/ 	.dword	$str$23


//--------------------- .text._ZN7cutlass13device_kernelINS_4gemm6kernel13GemmUniversalIN4cute5tupleIJiiiiEEENS1_10collective13CollectiveMmaINS1_34MainloopSm90TmaGmmaWarpSpecializedILi3ENS5_IJNS4_1CILi1EEESB_SB_EEENS1_35KernelTmaWarpSpecializedCooperativeEEENS5_IJNSA_ILi256EEENSA_ILi8EEESF_EEEaNS5_IJlSB_lEEEaSI_NS4_8TiledMMAINS4_8MMA_AtomIJNS4_4SM904GMMA25MMA_64x8x32_S32S8S8_SS_TNEEEENS4_6LayoutINS5_IJNSA_ILi2EEESB_SB_EEENS5_IJSB_NSA_ILi0EEESS_EEEEENS5_IJNS4_10UnderscoreESV_SV_EEEEENS4_13SM90_TMA_LOADENS4_14ComposedLayoutINS4_7SwizzleILi3ELi4ELi3EEENS4_18smem_ptr_flag_bitsILi8EEENSP_INS5_IJSG_NSA_ILi128EEEEEENS5_IJS14_SB_EEEEEEEvNS4_8identityESY_S18_vS19_EENS_8epilogue10collective6detail29Sm90TmaWarpSpecializedAdapterINS1C_15DefaultEpilogueIaSI_SI_NS1B_6thread17LinearCombinationIaLi1EiiLNS1G_9ScaleType4KindE0ELNS_15FloatRoundStyleE2EaEENS1_15EpilogueDefaultEEEEEvvEEEEvNT_6ParamsE --------------------------
	.section	.text._ZN7cutlass13device_kernelINS_4gemm6kernel13GemmUniversalIN4cute5tupleIJiiiiEEENS1_10collective13CollectiveMmaINS1_34MainloopSm90TmaGmmaWarpSpecializedILi3ENS5_IJNS4_1CILi1EEESB_SB_EEENS1_35KernelTmaWarpSpecializedCooperativeEEENS5_IJNSA_ILi256EEENSA_ILi8EEESF_EEEaNS5_IJlSB_lEEEaSI_NS4_8TiledMMAINS4_8MMA_AtomIJNS4_4SM904GMMA25MMA_64x8x32_S32S8S8_SS_TNEEEENS4_6LayoutINS5_IJNSA_ILi2EEESB_SB_EEENS5_IJSB_NSA_ILi0EEESS_EEEEENS5_IJNS4_10UnderscoreESV_SV_EEEEENS4_13SM90_TMA_LOADENS4_14ComposedLayoutINS4_7SwizzleILi3ELi4ELi3EEENS4_18smem_ptr_flag_bitsILi8EEENSP_INS5_IJSG_NSA_ILi128EEEEEENS5_IJS14_SB_EEEEEEEvNS4_8identityESY_S18_vS19_EENS_8epilogue10collective6detail29Sm90TmaWarpSpecializedAdapterINS1C_15DefaultEpilogueIaSI_SI_NS1B_6thread17LinearCombinationIaLi1EiiLNS1G_9ScaleType4KindE0ELNS_15FloatRoundStyleE2EaEENS1_15EpilogueDefaultEEEEEvvEEEEvNT_6ParamsE,"ax",@progbits
	.align	128
.text._ZN7cutlass13device_kernelINS_4gemm6kernel13GemmUniversalIN4cute5tupleIJiiiiEEENS1_10collective13CollectiveMmaINS1_34MainloopSm90TmaGmmaWarpSpecializedILi3ENS5_IJNS4_1CILi1EEESB_SB_EEENS1_35KernelTmaWarpSpecializedCooperativeEEENS5_IJNSA_ILi256EEENSA_ILi8EEESF_EEEaNS5_IJlSB_lEEEaSI_NS4_8TiledMMAINS4_8MMA_AtomIJNS4_4SM904GMMA25MMA_64x8x32_S32S8S8_SS_TNEEEENS4_6LayoutINS5_IJNSA_ILi2EEESB_SB_EEENS5_IJSB_NSA_ILi0EEESS_EEEEENS5_IJNS4_10UnderscoreESV_SV_EEEEENS4_13SM90_TMA_LOADENS4_14ComposedLayoutINS4_7SwizzleILi3ELi4ELi3EEENS4_18smem_ptr_flag_bitsILi8EEENSP_INS5_IJSG_NSA_ILi128EEEEEENS5_IJS14_SB_EEEEEEEvNS4_8identityESY_S18_vS19_EENS_8epilogue10collective6detail29Sm90TmaWarpSpecializedAdapterINS1C_15DefaultEpilogueIaSI_SI_NS1B_6thread17LinearCombinationIaLi1EiiLNS1G_9ScaleType4KindE0ELNS_15FloatRoundStyleE2EaEENS1_15EpilogueDefaultEEEEEvvEEEEvNT_6ParamsE:
        .type           _ZN7cutlass13device_kernelINS_4gemm6kernel13GemmUniversalIN4cute5tupleIJiiiiEEENS1_10collective13CollectiveMmaINS1_34MainloopSm90TmaGmmaWarpSpecializedILi3ENS5_IJNS4_1CILi1EEESB_SB_EEENS1_35KernelTmaWarpSpecializedCooperativeEEENS5_IJNSA_ILi256EEENSA_ILi8EEESF_EEEaNS5_IJlSB_lEEEaSI_NS4_8TiledMMAINS4_8MMA_AtomIJNS4_4SM904GMMA25MMA_64x8x32_S32S8S8_SS_TNEEEENS4_6LayoutINS5_IJNSA_ILi2EEESB_SB_EEENS5_IJSB_NSA_ILi0EEESS_EEEEENS5_IJNS4_10UnderscoreESV_SV_EEEEENS4_13SM90_TMA_LOADENS4_14ComposedLayoutINS4_7SwizzleILi3ELi4ELi3EEENS4_18smem_ptr_flag_bitsILi8EEENSP_INS5_IJSG_NSA_ILi128EEEEEENS5_IJS14_SB_EEEEEEEvNS4_8identityESY_S18_vS19_EENS_8epilogue10collective6detail29Sm90TmaWarpSpecializedAdapterINS1C_15DefaultEpilogueIaSI_SI_NS1B_6thread17LinearCombinationIaLi1EiiLNS1G_9ScaleType4KindE0ELNS_15FloatRoundStyleE2EaEENS1_15EpilogueDefaultEEEEEvvEEEEvNT_6ParamsE,@function
        .size           _ZN7cutlass13device_kernelINS_4gemm6kernel13GemmUniversalIN4cute5tupleIJiiiiEEENS1_10collective13CollectiveMmaINS1_34MainloopSm90TmaGmmaWarpSpecializedILi3ENS5_IJNS4_1CILi1EEESB_SB_EEENS1_35KernelTmaWarpSpecializedCooperativeEEENS5_IJNSA_ILi256EEENSA_ILi8EEESF_EEEaNS5_IJlSB_lEEEaSI_NS4_8TiledMMAINS4_8MMA_AtomIJNS4_4SM904GMMA25MMA_64x8x32_S32S8S8_SS_TNEEEENS4_6LayoutINS5_IJNSA_ILi2EEESB_SB_EEENS5_IJSB_NSA_ILi0EEESS_EEEEENS5_IJNS4_10UnderscoreESV_SV_EEEEENS4_13SM90_TMA_LOADENS4_14ComposedLayoutINS4_7SwizzleILi3ELi4ELi3EEENS4_18smem_ptr_flag_bitsILi8EEENSP_INS5_IJSG_NSA_ILi128EEEEEENS5_IJS14_SB_EEEEEEEvNS4_8identityESY_S18_vS19_EENS_8epilogue10collective6detail29Sm90TmaWarpSpecializedAdapterINS1C_15DefaultEpilogueIaSI_SI_NS1B_6thread17LinearCombinationIaLi1EiiLNS1G_9ScaleType4KindE0ELNS_15FloatRoundStyleE2EaEENS1_15EpilogueDefaultEEEEEvvEEEEvNT_6ParamsE,(.L_x_84 - _ZN7cutlass13device_kernelINS_4gemm6kernel13GemmUniversalIN4cute5tupleIJiiiiEEENS1_10collective13CollectiveMmaINS1_34MainloopSm90TmaGmmaWarpSpecializedILi3ENS5_IJNS4_1CILi1EEESB_SB_EEENS1_35KernelTmaWarpSpecializedCooperativeEEENS5_IJNSA_ILi256EEENSA_ILi8EEESF_EEEaNS5_IJlSB_lEEEaSI_NS4_8TiledMMAINS4_8MMA_AtomIJNS4_4SM904GMMA25MMA_64x8x32_S32S8S8_SS_TNEEEENS4_6LayoutINS5_IJNSA_ILi2EEESB_SB_EEENS5_IJSB_NSA_ILi0EEESS_EEEEENS5_IJNS4_10UnderscoreESV_SV_EEEEENS4_13SM90_TMA_LOADENS4_14ComposedLayoutINS4_7SwizzleILi3ELi4ELi3EEENS4_18smem_ptr_flag_bitsILi8EEENSP_INS5_IJSG_NSA_ILi128EEEEEENS5_IJS14_SB_EEEEEEEvNS4_8identityESY_S18_vS19_EENS_8epilogue10collective6detail29Sm90TmaWarpSpecializedAdapterINS1C_15DefaultEpilogueIaSI_SI_NS1B_6thread17LinearCombinationIaLi1EiiLNS1G_9ScaleType4KindE0ELNS_15FloatRoundStyleE2EaEENS1_15EpilogueDefaultEEEEEvvEEEEvNT_6ParamsE)
        .other          _ZN7cutlass13device_kernelINS_4gemm6kernel13GemmUniversalIN4cute5tupleIJiiiiEEENS1_10collective13CollectiveMmaINS1_34MainloopSm90TmaGmmaWarpSpecializedILi3ENS5_IJNS4_1CILi1EEESB_SB_EEENS1_35KernelTmaWarpSpecializedCooperativeEEENS5_IJNSA_ILi256EEENSA_ILi8EEESF_EEEaNS5_IJlSB_lEEEaSI_NS4_8TiledMMAINS4_8MMA_AtomIJNS4_4SM904GMMA25MMA_64x8x32_S32S8S8_SS_TNEEEENS4_6LayoutINS5_IJNSA_ILi2EEESB_SB_EEENS5_IJSB_NSA_ILi0EEESS_EEEEENS5_IJNS4_10UnderscoreESV_SV_EEEEENS4_13SM90_TMA_LOADENS4_14ComposedLayoutINS4_7SwizzleILi3ELi4ELi3EEENS4_18smem_ptr_flag_bitsILi8EEENSP_INS5_IJSG_NSA_ILi128EEEEEENS5_IJS14_SB_EEEEEEEvNS4_8identityESY_S18_vS19_EENS_8epilogue10collective6detail29Sm90TmaWarpSpecializedAdapterINS1C_15DefaultEpilogueIaSI_SI_NS1B_6thread17LinearCombinationIaLi1EiiLNS1G_9ScaleType4KindE0ELNS_15FloatRoundStyleE2EaEENS1_15EpilogueDefaultEEEEEvvEEEEvNT_6ParamsE,@"STO_CUDA_ENTRY STV_DEFAULT"
_ZN7cutlass13device_kernelINS_4gemm6kernel13GemmUniversalIN4cute5tupleIJiiiiEEENS1_10collective13CollectiveMmaINS1_34MainloopSm90TmaGmmaWarpSpecializedILi3ENS5_IJNS4_1CILi1EEESB_SB_EEENS1_35KernelTmaWarpSpecializedCooperativeEEENS5_IJNSA_ILi256EEENSA_ILi8EEESF_EEEaNS5_IJlSB_lEEEaSI_NS4_8TiledMMAINS4_8MMA_AtomIJNS4_4SM904GMMA25MMA_64x8x32_S32S8S8_SS_TNEEEENS4_6LayoutINS5_IJNSA_ILi2EEESB_SB_EEENS5_IJSB_NSA_ILi0EEESS_EEEEENS5_IJNS4_10UnderscoreESV_SV_EEEEENS4_13SM90_TMA_LOADENS4_14ComposedLayoutINS4_7SwizzleILi3ELi4ELi3EEENS4_18smem_ptr_flag_bitsILi8EEENSP_INS5_IJSG_NSA_ILi128EEEEEENS5_IJS14_SB_EEEEEEEvNS4_8identityESY_S18_vS19_EENS_8epilogue10collective6detail29Sm90TmaWarpSpecializedAdapterINS1C_15DefaultEpilogueIaSI_SI_NS1B_6thread17LinearCombinationIaLi1EiiLNS1G_9ScaleType4KindE0ELNS_15FloatRoundStyleE2EaEENS1_15EpilogueDefaultEEEEEvvEEEEvNT_6ParamsE:
[----:B------:R-:W0:Y:S01]  /*0000*/  LDC R1, c[0x0][0x28] ;  /* 0x00000a00ff017b82 */ /* 0x000e220000000800 */
[----:B------:R-:W1:Y:S01]  /*0010*/  S2R R16, SR_TID.X ;  /* 0x0000000000107919 */ /* 0x000e620000002100 */
[----:B------:R-:W-:Y:S01]  /*0020*/  ELECT P0, URZ, PT ;  /* 0x00000000003f782f */ /* 0x000fe20003800000 */
[----:B------:R-:W-:Y:S01]  /*0030*/  BSSY B0, `(.L_x_0) ;  /* 0x000000f000007945 */ /* 0x000fe20003800000 */
[--C-:B-1----:R-:W-:Y:S02]  /*0040*/  SHF.R.U32.HI R0, RZ, 0x5, R16.reuse ;  /* 0x00000005ff007819 */ /* 0x102fe40000011610 */
[----:B------:R-:W-:-:S03]  /*0050*/  SHF.R.U32.HI R2, RZ, 0x7, R16 ;  /* 0x00000007ff027819 */ /* 0x000fc60000011610 */
[----:B------:R-:W1:Y:S04]  /*0060*/  SHFL.IDX PT, R3, R0, RZ, 0x1f ;  /* 0x00001fff00037589 */ /* 0x000e6800000e0000 */
[----:B------:R2:W3:Y:S01]  /*0070*/  SHFL.IDX PT, R5, R2, RZ, 0x1f ;  /* 0x00001fff02057589 */ /* 0x0004e200000e0000 */
[----:B-1----:R-:W-:-:S13]  /*0080*/  ISETP.NE.OR P0, PT, R3, RZ, !P0 ;  /* 0x000000ff0300720c */ /* 0x002fda0004705670 */
[----:B0-23--:R-:W-:Y:S05]  /*0090*/  @P0 BRA `(.L_x_1) ;  /* 0x0000000000200947 */ /* 0x00dfea0003800000 */
[----:B------:R-:W-:Y:S02]  /*00a0*/  ULDC.64 UR4, c[0x0][0x198] ;  /* 0x0000660000047ab9 */ /* 0x000fe40000000a00 */
[----:B------:R-:W-:Y:S02]  /*00b0*/  UIADD3 UR6, UP0, UR4, 0xf0, URZ ;  /* 0x000000f004067890 */ /* 0x000fe4000ff1e03f */
[----:B------:R-:W-:Y:S02]  /*00c0*/  UIADD3 UR4, UP1, UR4, 0x1f0, URZ ;  /* 0x000001f004047890 */ /* 0x000fe4000ff3e03f */
[----:B------:R-:W-:Y:S02]  /*00d0*/  UIADD3.X UR7, URZ, UR5, URZ, UP0, !UPT ;  /* 0x000000053f077290 */ /* 0x000fe400087fe43f */
[----:B------:R-:W-:-:S07]  /*00e0*/  UIADD3.X UR5, URZ, UR5, URZ, UP1, !UPT ;  /* 0x000000053f057290 */ /* 0x000fce0008ffe43f */
[----:B------:R0:W-:Y:S02]  /*00f0*/  UTMACCTL.PF [UR6] ;  /* 0x00000000060079b9 */ /* 0x0001e40008040000 */
[----:B------:R0:W-:Y:S02]  /*0100*/  UTMACCTL.PF [UR4] ;  /* 0x00000000040079b9 */ /* 0x0001e40008040000 */
[----:B0-----:R-:W-:Y:S01]  /*0110*/  NOP ;  /* 0x0000000000007918 */ /* 0x001fe20000000000 */
.L_x_1:
[----:B------:R-:W-:Y:S05]  /*0120*/  BSYNC B0 ;  /* 0x0000000000007941 */ /* 0x000fea0003800000 */
.L_x_0:
[----:B------:R-:W0:Y:S02]  /*0130*/  SHFL.IDX PT, R2, R0, RZ, 0x1f ;  /* 0x00001fff00027589 */ /* 0x000e2400000e0000 */
[----:B0-----:R-:W-:-:S13]  /*0140*/  ISETP.NE.AND P0, PT, R2, RZ, PT ;  /* 0x000000ff0200720c */ /* 0x001fda0003f05270 */
[----:B------:R-:W-:Y:S05]  /*0150*/  @P0 BRA `(.L_x_2) ;  /* 0x0000000000500947 */ /* 0x000fea0003800000 */
[----:B------:R-:W0:Y:S01]  /*0160*/  S2UR UR8, SR_CgaCtaId ;  /* 0x00000000000879c3 */ /* 0x000e220000008800 */
[----:B------:R-:W-:Y:S01]  /*0170*/  UMOV UR4, 0x400 ;  /* 0x0000040000047882 */ /* 0x000fe20000000000 */
[----:B------:R-:W-:Y:S01]  /*0180*/  UMOV UR5, 0x1 ;  /* 0x0000000100057882 */ /* 0x000fe20000000000 */
[----:B------:R-:W-:Y:S01]  /*0190*/  UMOV UR6, 0x100 ;  /* 0x0000010000067882 */ /* 0x000fe20000000000 */
[----:B------:R-:W-:Y:S01]  /*01a0*/  ELECT P0, URZ, PT ;  /* 0x00000000003f782f */ /* 0x000fe20003800000 */
[----:B------:R-:W-:-:S04]  /*01b0*/  UIADD3 UR6, -UR6, 0x100000, URZ ;  /* 0x0010000006067890 */ /* 0x000fc8000fffe13f */
[----:B------:R-:W-:Y:S02]  /*01c0*/  USHF.L.U32 UR7, UR6, 0xb, URZ ;  /* 0x0000000b06077899 */ /* 0x000fe4000800063f */
[----:B------:R-:W-:Y:S02]  /*01d0*/  USHF.L.U32 UR6, UR6, 0x1, URZ ;  /* 0x0000000106067899 */ /* 0x000fe4000800063f */
[----:B0-----:R-:W-:Y:S02]  /*01e0*/  ULEA UR8, UR8, UR4, 0x18 ;  /* 0x0000000408087291 */ /* 0x001fe4000f8ec03f */
[----:B------:R-:W-:-:S04]  /*01f0*/  UIADD3 UR4, -UR5, 0x100000, URZ ;  /* 0x0010000005047890 */ /* 0x000fc8000fffe13f */
[----:B------:R-:W-:Y:S02]  /*0200*/  USHF.L.U32 UR5, UR4, 0xb, URZ ;  /* 0x0000000b04057899 */ /* 0x000fe4000800063f */
[----:B------:R-:W-:Y:S01]  /*0210*/  USHF.L.U32 UR4, UR4, 0x1, URZ ;  /* 0x0000000104047899 */ /* 0x000fe2000800063f */
[----:B------:R-:W0:Y:S11]  /*0220*/  FENCE.VIEW.ASYNC.S ;  /* 0x00000000000073c6 */ /* 0x000e360000000000 */
[----:B0-----:R0:W1:Y:S01]  /*0230*/  SYNCS.EXCH.64 URZ, [UR8], UR4 ;  /* 0x00000004083f75b2 */ /* 0x0010620008000100 */
[----:B------:R0:W2:Y:S01]  /*0240*/  SYNCS.EXCH.64 URZ, [UR8+0x18], UR6 ;  /* 0x00001806083f75b2 */ /* 0x0000a20008000100 */
[----:B------:R0:W3:Y:S01]  /*0250*/  SYNCS.EXCH.64 URZ, [UR8+0x8], UR4 ;  /* 0x00000804083f75b2 */ /* 0x0000e20008000100 */
[----:B------:R0:W4:Y:S01]  /*0260*/  SYNCS.EXCH.64 URZ, [UR8+0x20], UR6 ;  /* 0x00002006083f75b2 */ /* 0x0001220008000100 */
[----:B------:R0:W0:Y:S01]  /*0270*/  SYNCS.EXCH.64 URZ, [UR8+0x10], UR4 ;  /* 0x00001004083f75b2 */ /* 0x0000220008000100 */
[----:B------:R0:W0:Y:S01]  /*0280*/  SYNCS.EXCH.64 URZ, [UR8+0x28], UR6 ;  /* 0x00002806083f75b2 */ /* 0x0000220008000100 */
[----:B------:R-:W-:Y:S01]  /*0290*/  NOP ;  /* 0x0000000000007918 */ /* 0x000fe20000000000 */
.L_x_2:
[----:B------:R-:W5:Y:S01]  /*02a0*/  SHFL.IDX PT, R0, R0, RZ, 0x1f ;  /* 0x00001fff00007589 */ /* 0x000f6200000e0000 */
[----:B------:R-:W-:Y:S01]  /*02b0*/  ELECT P0, URZ, PT ;  /* 0x00000000003f782f */ /* 0x000fe20003800000 */
[----:B------:R-:W1:Y:S01]  /*02c0*/  LDC R22, c[0x0][0x65c] ;  /* 0x00019700ff167b82 */ /* 0x000e620000000800 */
[----:B------:R-:W-:Y:S01]  /*02d0*/  SHF.R.S32.HI R6, RZ, 0x1f, R3 ;  /* 0x0000001fff067819 */ /* 0x000fe20000011403 */
[----:B------:R-:W2:Y:S01]  /*02e0*/  S2R R4, SR_CTAID.Y ;  /* 0x0000000000047919 */ /* 0x000ea20000002600 */
[----:B0-----:R-:W-:Y:S01]  /*02f0*/  UMOV UR4, 0x20 ;  /* 0x0000002000047882 */ /* 0x001fe20000000000 */
[----:B------:R-:W-:Y:S01]  /*0300*/  ISETP.NE.AND P2, PT, R5, RZ, PT ;  /* 0x000000ff0500720c */ /* 0x000fe20003f45270 */
[----:B------:R-:W-:Y:S01]  /*0310*/  NOP ;  /* 0x0000000000007918 */ /* 0x000fe20000000000 */
[----:B------:R-:W0:Y:S01]  /*0320*/  S2R R2, SR_CTAID.X ;  /* 0x0000000000027919 */ /* 0x000e220000002500 */
[----:B------:R-:W-:Y:S01]  /*0330*/  LEA.HI R6, R6, R3, RZ, 0x2 ;  /* 0x0000000306067211 */ /* 0x000fe200078f10ff */
[----:B------:R-:W-:Y:S01]  /*0340*/  NOP ;  /* 0x0000000000007918 */ /* 0x000fe20000000000 */
[----:B-----5:R-:W-:-:S02]  /*0350*/  ISETP.NE.OR P0, PT, R0, RZ, !P0 ;  /* 0x000000ff0000720c */ /* 0x020fc40004705670 */
[----:B-1----:R-:W-:-:S04]  /*0360*/  ISETP.NE.AND P3, PT, R22, 0x1, PT ;  /* 0x000000011600780c */ /* 0x002fc80003f65270 */
[----:B------:R-:W-:Y:S02]  /*0370*/  P2R R0, PR, RZ, 0x8 ;  /* 0x00000008ff007803 */ /* 0x000fe40000000000 */
[----:B------:R-:W-:-:S05]  /*0380*/  LOP3.LUT R0, R6, 0xfffffffc, RZ, 0xc0, !PT ;  /* 0xfffffffc06007812 */ /* 0x000fca00078ec0ff */
[----:B------:R-:W-:Y:S01]  /*0390*/  VOTEU.ALL UP0, P0 ;  /* 0x00000000003f7886 */ /* 0x000fe20000000000 */
[----:B------:R-:W-:Y:S01]  /*03a0*/  IMAD.IADD R0, R3, 0x1, -R0 ;  /* 0x0000000103007824 */ /* 0x000fe200078e0a00 */
[----:B------:R-:W0:Y:S01]  /*03b0*/  @P3 LDC R19, c[0x0][0x10] ;  /* 0x00000400ff133b82 */ /* 0x000e220000000800 */
[----:B------:R-:W-:Y:S01]  /*03c0*/  VOTEU.ALL UP1, P0 ;  /* 0x00000000003f7886 */ /* 0x000fe20000020000 */
[----:B--2---:R-:W-:Y:S01]  /*03d0*/  @P3 IMAD.MOV.U32 R6, RZ, RZ, R4 ;  /* 0x000000ffff063224 */ /* 0x004fe200078e0004 */
[----:B------:R-:W-:Y:S01]  /*03e0*/  @!UP0 UMOV UR6, 0x400 ;  /* 0x0000040000068882 */ /* 0x000fe20000000000 */
[----:B------:R-:W-:-:S04]  /*03f0*/  @!UP0 UIADD3 UR4, -UR4, 0x100000, URZ ;  /* 0x0010000004048890 */ /* 0x000fc8000fffe13f */
[----:B------:R-:W-:Y:S02]  /*0400*/  @!UP0 USHF.L.U32 UR5, UR4, 0xb, URZ ;  /* 0x0000000b04058899 */ /* 0x000fe4000800063f */
[----:B------:R-:W-:Y:S01]  /*0410*/  @!UP0 USHF.L.U32 UR4, UR4, 0x1, URZ ;  /* 0x0000000104048899 */ /* 0x000fe2000800063f */
[----:B------:R-:W-:Y:S02]  /*0420*/  @P3 IMAD.MOV.U32 R7, RZ, RZ, RZ ;  /* 0x000000ffff073224 */ /* 0x000fe400078e00ff */
[----:B------:R-:W-:Y:S01]  /*0430*/  IMAD.MOV.U32 R3, RZ, RZ, RZ ;  /* 0x000000ffff037224 */ /* 0x000fe200078e00ff */
[----:B------:R-:W1:Y:S01]  /*0440*/  @!UP0 S2UR UR7, SR_CgaCtaId ;  /* 0x00000000000789c3 */ /* 0x000e620000008800 */
[----:B------:R-:W-:-:S07]  /*0450*/  @P3 IMAD.MOV.U32 R11, RZ, RZ, RZ ;  /* 0x000000ffff0b3224 */ /* 0x000fce00078e00ff */
[----:B------:R-:W2:Y:S01]  /*0460*/  @!P3 LDC R9, c[0x0][0xc] ;  /* 0x00000300ff09bb82 */ /* 0x000ea20000000800 */
[----:B0-----:R-:W-:-:S04]  /*0470*/  @P3 IMAD.WIDE.U32 R18, R2, R19, R6 ;  /* 0x0000001302123225 */ /* 0x001fc800078e0006 */
[----:B------:R-:W-:Y:S01]  /*0480*/  @P3 IMAD.IADD R19, R19, 0x1, R11 ;  /* 0x0000000113133824 */ /* 0x000fe200078e020b */
[----:B-1----:R-:W-:Y:S01]  /*0490*/  @!UP0 ULEA UR6, UR7, UR6, 0x18 ;  /* 0x0000000607068291 */ /* 0x002fe2000f8ec03f */
[----:B------:R-:W-:Y:S01]  /*04a0*/  VOTEU.ALL UP0, P0 ;  /* 0x00000000003f7886 */ /* 0x000fe20000000000 */
[----:B------:R-:W-:-:S04]  /*04b0*/  ISETP.NE.AND P0, PT, R0, 0x3, PT ;  /* 0x000000030000780c */ /* 0x000fc80003f05270 */
[----:B------:R-:W-:Y:S01]  /*04c0*/  ISETP.EQ.OR P0, PT, R0, RZ, !P0 ;  /* 0x000000ff0000720c */ /* 0x000fe20004702670 */
[----:B--2---:R-:W-:-:S03]  /*04d0*/  @!P3 IMAD.WIDE.U32 R6, R9, R4, R2 ;  /* 0x000000040906b225 */ /* 0x004fc600078e0002 */
[C---:B------:R-:W-:Y:S01]  /*04e0*/  ISETP.EQ.AND P0, PT, R5.reuse, RZ, P0 ;  /* 0x000000ff0500720c */ /* 0x040fe20000702270 */
[----:B------:R-:W-:Y:S01]  /*04f0*/  VIADD R5, R5, 0xffffffff ;  /* 0xffffffff05057836 */ /* 0x000fe20000000000 */
[----:B------:R-:W0:Y:S02]  /*0500*/  FENCE.VIEW.ASYNC.S ;  /* 0x00000000000073c6 */ /* 0x000e240000000000 */
[----:B0-----:R0:W3:Y:S01]  /*0510*/  @!UP0 SYNCS.EXCH.64 URZ, [UR6+0x40], UR4 ;  /* 0x00004004063f85b2 */ /* 0x0010e20008000100 */
[----:B------:R-:W-:Y:S01]  /*0520*/  @!P3 IMAD.MOV.U32 R18, RZ, RZ, R6 ;  /* 0x000000ffff12b224 */ /* 0x000fe200078e0006 */
[----:B------:R-:W-:Y:S01]  /*0530*/  SEL R17, RZ, 0x1, !P0 ;  /* 0x00000001ff117807 */ /* 0x000fe20004000000 */
[----:B------:R-:W-:Y:S01]  /*0540*/  @!P3 IMAD.MOV.U32 R19, RZ, RZ, R7 ;  /* 0x000000ffff13b224 */ /* 0x000fe200078e0007 */
[----:B------:R-:W-:-:S04]  /*0550*/  ISETP.GE.U32.AND P1, PT, R5, 0x2, PT ;  /* 0x000000020500780c */ /* 0x000fc80003f26070 */
[----:B------:R-:W-:Y:S01]  /*0560*/  SEL R17, R17, 0x2, P1 ;  /* 0x0000000211117807 */ /* 0x000fe20000800000 */
[----:B------:R0:W3:Y:S01]  /*0570*/  @!UP1 SYNCS.EXCH.64 URZ, [UR6+0x48], UR4 ;  /* 0x00004804063f95b2 */ /* 0x0000e20008000100 */
[----:B------:R-:W-:Y:S01]  /*0580*/  NOP ;  /* 0x0000000000007918 */ /* 0x000fe20000000000 */
[----:B---34-:R-:W-:Y:S06]  /*0590*/  BAR.SYNC.DEFER_BLOCKING 0x0 ;  /* 0x0000000000007b1d */ /* 0x018fec0000010000 */
[----:B------:R-:W-:Y:S05]  /*05a0*/  @!P2 BRA `(.L_x_3) ;  /* 0x000000300068a947 */ /* 0x000fea0003800000 */
[----:B------:R-:W-:-:S13]  /*05b0*/  ISETP.GT.U32.AND P0, PT, R5, 0x1, PT ;  /* 0x000000010500780c */ /* 0x000fda0003f04070 */
[----:B0-----:R-:W-:Y:S05]  /*05c0*/  @P0 EXIT ;  /* 0x000000000000094d */ /* 0x001fea0003800000 */
[----:B------:R-:W-:Y:S01]  /*05d0*/  ULDC.64 UR4, c[0x0][0x650] ;  /* 0x0001940000047ab9 */ /* 0x000fe20000000a00 */
[----:B------:R-:W-:Y:S01]  /*05e0*/  PRMT R0, RZ, 0x7610, R0 ;  /* 0x00007610ff007816 */ /* 0x000fe20000000000 */
[----:B------:R-:W-:Y:S01]  /*05f0*/  IMAD.MOV.U32 R34, RZ, RZ, -0x1 ;  /* 0xffffffffff227424 */ /* 0x000fe200078e00ff */
[----:B------:R-:W-:Y:S01]  /*0600*/  ISETP.GE.U32.AND P0, PT, R18, UR4, PT ;  /* 0x0000000412007c0c */ /* 0x000fe2000bf06070 */
[----:B------:R-:W-:Y:S02]  /*0610*/  IMAD.MOV.U32 R35, RZ, RZ, -0x1 ;  /* 0xffffffffff237424 */ /* 0x000fe400078e00ff */
[----:B------:R-:W-:Y:S01]  /*0620*/  IMAD.MOV.U32 R37, RZ, RZ, -0x1 ;  /* 0xffffffffff257424 */ /* 0x000fe200078e00ff */
[----:B------:R-:W-:-:S13]  /*0630*/  ISETP.GE.U32.AND.EX P0, PT, R19, UR5, PT, P0 ;  /* 0x0000000513007c0c */ /* 0x000fda000bf06100 */
[----:B------:R-:W-:Y:S05]  /*0640*/  @P0 BRA `(.L_x_4) ;  /* 0x0000000400580947 */ /* 0x000fea0003800000 */
[----:B------:R-:W0:Y:S01]  /*0650*/  LDC.64 R14, c[0x0][0x628] ;  /* 0x00018a00ff0e7b82 */ /* 0x000e220000000a00 */
[----:B------:R-:W-:Y:S02]  /*0660*/  IMAD.MOV.U32 R6, RZ, RZ, R18 ;  /* 0x000000ffff067224 */ /* 0x000fe400078e0012 */
[----:B------:R-:W-:-:S05]  /*0670*/  IMAD.MOV.U32 R7, RZ, RZ, R19 ;  /* 0x000000ffff077224 */ /* 0x000fca00078e0013 */
[----:B------:R-:W1:Y:S08]  /*0680*/  LDC R0, c[0x0][0x630] ;  /* 0x00018c00ff007b82 */ /* 0x000e700000000800 */
[----:B------:R-:W2:Y:S01]  /*0690*/  LDC.64 R20, c[0x0][0x620] ;  /* 0x00018800ff147b82 */ /* 0x000ea20000000a00 */
[----:B0-----:R-:W-:-:S04]  /*06a0*/  ISETP.NE.U32.AND P0, PT, R14, RZ, PT ;  /* 0x000000ff0e00720c */ /* 0x001fc80003f05070 */
[----:B------:R-:W-:-:S13]  /*06b0*/  ISETP.NE.AND.EX P0, PT, R15, RZ, PT, P0 ;  /* 0x000000ff0f00720c */ /* 0x000fda0003f05300 */
[----:B-12---:R-:W-:Y:S05]  /*06c0*/  @!P0 BRA `(.L_x_5) ;  /* 0x0000000000288947 */ /* 0x006fea0003800000 */
[----:B------:R-:W0:Y:S02]  /*06d0*/  LDC R5, c[0x0][0x634] ;  /* 0x00018d00ff057b82 */ /* 0x000e240000000800 */
[----:B0-----:R-:W-:-:S05]  /*06e0*/  IADD3 R5, P0, R18, R5, RZ ;  /* 0x0000000512057210 */ /* 0x001fca0007f1e0ff */
[----:B------:R-:W-:-:S04]  /*06f0*/  IMAD.X R13, RZ, RZ, R19, P0 ;  /* 0x000000ffff0d7224 */ /* 0x000fc800000e0613 */
[----:B------:R-:W-:-:S04]  /*0700*/  IMAD.WIDE.U32 R6, R13, R14, RZ ;  /* 0x0000000e0d067225 */ /* 0x000fc800078e00ff */
[----:B------:R-:W-:-:S04]  /*0710*/  IMAD.WIDE.U32 R8, P0, R5, R15, R6 ;  /* 0x0000000f05087225 */ /* 0x000fc80007800006 */
[----:B------:R-:W-:-:S04]  /*0720*/  IMAD.WIDE.U32 R6, R5, R14, RZ ;  /* 0x0000000e05067225 */ /* 0x000fc800078e00ff */
[----:B------:R-:W-:Y:S01]  /*0730*/  IMAD.X R11, RZ, RZ, RZ, P0 ;  /* 0x000000ffff0b7224 */ /* 0x000fe200000e06ff */
[----:B------:R-:W-:Y:S01]  /*0740*/  IADD3 RZ, P0, R7, R8, RZ ;  /* 0x0000000807ff7210 */ /* 0x000fe20007f1e0ff */
[----:B------:R-:W-:-:S04]  /*0750*/  IMAD.MOV.U32 R10, RZ, RZ, R9 ;  /* 0x000000ffff0a7224 */ /* 0x000fc800078e0009 */
[----:B------:R-:W-:-:S08]  /*0760*/  IMAD.WIDE.U32.X R6, R13, R15, R10, P0 ;  /* 0x0000000f0d067225 */ /* 0x000fd000000e040a */
.L_x_5:
[-CC-:B------:R-:W-:Y:S01]  /*0770*/  SHF.R.U64 R37, R6, R0.reuse, R7.reuse ;  /* 0x0000000006257219 */ /* 0x180fe20000001207 */
[----:B------:R-:W0:Y:S01]  /*0780*/  LDC.64 R24, c[0x0][0x640] ;  /* 0x00019000ff187b82 */ /* 0x000e220000000a00 */
[----:B------:R-:W-:Y:S01]  /*0790*/  SHF.R.U32.HI R3, RZ, R0, R7 ;  /* 0x00000000ff037219 */ /* 0x000fe20000011607 */
[----:B------:R-:W-:Y:S01]  /*07a0*/  ULDC UR4, c[0x0][0x150] ;  /* 0x0000540000047ab9 */ /* 0x000fe20000000800 */
[----:B------:R-:W-:Y:S02]  /*07b0*/  IADD3 R5, P0, RZ, -R37, RZ ;  /* 0x80000025ff057210 */ /* 0x000fe40007f1e0ff */
[----:B------:R-:W-:-:S03]  /*07c0*/  I2FP.F32.U32 R0, R2 ;  /* 0x0000000200007245 */ /* 0x000fc60000201000 */
[----:B------:R-:W1:Y:S01]  /*07d0*/  LDC R10, c[0x0][0x618] ;  /* 0x00018600ff0a7b82 */ /* 0x000e620000000800 */
[----:B------:R-:W-:Y:S02]  /*07e0*/  IMAD.X R9, RZ, RZ, ~R3, P0 ;  /* 0x000000ffff097224 */ /* 0x000fe400000e0e03 */
[----:B------:R-:W-:Y:S01]  /*07f0*/  FMUL R0, R0, UR4 ;  /* 0x0000000400007c20 */ /* 0x000fe20008400000 */
[----:B------:R-:W-:Y:S01]  /*0800*/  IMAD.WIDE.U32 R6, R5, R20, R18 ;  /* 0x0000001405067225 */ /* 0x000fe200078e0012 */
[----:B------:R-:W-:-:S03]  /*0810*/  ULDC UR4, c[0x0][0x154] ;  /* 0x0000550000047ab9 */ /* 0x000fc60000000800 */
[----:B------:R-:W-:Y:S01]  /*0820*/  IMAD R8, R9, R20, RZ ;  /* 0x0000001409087224 */ /* 0x000fe200078e02ff */
[----:B------:R-:W2:Y:S01]  /*0830*/  LDC R3, c[0x0][0x144] ;  /* 0x00005100ff037b82 */ /* 0x000ea20000000800 */
[----:B------:R-:W3:Y:S01]  /*0840*/  F2I.U32.TRUNC.NTZ R0, R0 ;  /* 0x0000000000007305 */ /* 0x000ee2000020f000 */
[----:B------:R-:W-:Y:S02]  /*0850*/  IMAD.MOV.U32 R9, RZ, RZ, -0x1 ;  /* 0xffffffffff097424 */ /* 0x000fe400078e00ff */
[----:B------:R-:W-:-:S04]  /*0860*/  IMAD R5, R5, R21, R8 ;  /* 0x0000001505057224 */ /* 0x000fc800078e0208 */
[----:B------:R-:W4:Y:S01]  /*0870*/  LDC R14, c[0x0][0x608] ;  /* 0x00018200ff0e7b82 */ /* 0x000f220000000800 */
[----:B------:R-:W-:Y:S01]  /*0880*/  IMAD.IADD R7, R7, 0x1, R5 ;  /* 0x0000000107077824 */ /* 0x000fe200078e0205 */
[----:B0-----:R-:W-:Y:S02]  /*0890*/  ISETP.NE.U32.AND P0, PT, R24, RZ, PT ;  /* 0x000000ff1800720c */ /* 0x001fe40003f05070 */
[----:B------:R-:W-:Y:S02]  /*08a0*/  I2FP.F32.U32 R5, R4 ;  /* 0x0000000400057245 */ /* 0x000fe40000201000 */
[----:B------:R-:W-:Y:S02]  /*08b0*/  ISETP.NE.AND.EX P0, PT, R25, RZ, PT, P0 ;  /* 0x000000ff1900720c */ /* 0x000fe40003f05300 */
[----:B------:R-:W0:Y:S01]  /*08c0*/  LDC R8, c[0x0][0x658] ;  /* 0x00019600ff087b82 */ /* 0x000e220000000800 */
[-CC-:B-1----:R-:W-:Y:S01]  /*08d0*/  SHF.R.U64 R12, R6, R10.reuse, R7.reuse ;  /* 0x0000000a060c7219 */ /* 0x182fe20000001207 */
[----:B---3--:R-:W-:Y:S01]  /*08e0*/  IMAD.MOV R6, RZ, RZ, -R0 ;  /* 0x000000ffff067224 */ /* 0x008fe200078e0a00 */
[----:B------:R-:W-:-:S05]  /*08f0*/  SHF.R.U32.HI R7, RZ, R10, R7 ;  /* 0x0000000aff077219 */ /* 0x000fca0000011607 */
[----:B------:R-:W1:Y:S01]  /*0900*/  LDC R13, c[0x0][0x148] ;  /* 0x00005200ff0d7b82 */ /* 0x000e620000000800 */
[----:B--2---:R-:W-:Y:S02]  /*0910*/  IMAD R0, R3, R6, R2 ;  /* 0x0000000603007224 */ /* 0x004fe400078e0202 */
[----:B------:R-:W-:-:S04]  /*0920*/  FMUL R3, R5, UR4 ;  /* 0x0000000405037c20 */ /* 0x000fc80008400000 */
[----:B------:R2:W3:Y:S01]  /*0930*/  F2I.U32.TRUNC.NTZ R11, R3 ;  /* 0x00000003000b7305 */ /* 0x0004e2000020f000 */
[----:B------:R-:W1:Y:S01]  /*0940*/  LDC R21, c[0x0][0x600] ;  /* 0x00018000ff157b82 */ /* 0x000e620000000800 */
[-CC-:B----4-:R-:W-:Y:S02]  /*0950*/  SHF.R.U64 R27, R12, R14.reuse, R7.reuse ;  /* 0x0000000e0c1b7219 */ /* 0x190fe40000001207 */
[----:B------:R-:W-:Y:S01]  /*0960*/  SHF.R.U32.HI R5, RZ, R14, R7 ;  /* 0x0000000eff057219 */ /* 0x000fe20000011607 */
[----:B------:R-:W-:-:S04]  /*0970*/  IMAD.MOV.U32 R7, RZ, RZ, 0x1 ;  /* 0x00000001ff077424 */ /* 0x000fc800078e00ff */
[----:B------:R-:W4:Y:S01]  /*0980*/  LDC R20, c[0x0][0x648] ;  /* 0x00019200ff147b82 */ /* 0x000f220000000800 */
[-C--:B0-----:R-:W-:Y:S02]  /*0990*/  SHF.L.U32 R2, R9, R8.reuse, RZ ;  /* 0x0000000809027219 */ /* 0x081fe400000006ff */
[-CC-:B------:R-:W-:Y:S02]  /*09a0*/  SHF.R.U64 R14, R27, R8.reuse, R5.reuse ;  /* 0x000000081b0e7219 */ /* 0x180fe40000001205 */
[----:B------:R-:W-:Y:S02]  /*09b0*/  SHF.R.U32.HI R15, RZ, R8, R5 ;  /* 0x00000008ff0f7219 */ /* 0x000fe40000011605 */
[----:B------:R-:W-:Y:S01]  /*09c0*/  LOP3.LUT R10, RZ, R2, RZ, 0x33, !PT ;  /* 0x00000002ff0a7212 */ /* 0x000fe200078e33ff */
[----:B------:R-:W0:Y:S01]  /*09d0*/  LDC R23, c[0x0][0x638] ;  /* 0x00018e00ff177b82 */ /* 0x000e220000000800 */
[----:B------:R-:W-:Y:S01]  /*09e0*/  SHF.L.U32 R5, R7, R8, RZ ;  /* 0x0000000807057219 */ /* 0x000fe200000006ff */
[----:B------:R-:W-:-:S02]  /*09f0*/  IMAD.MOV.U32 R2, RZ, RZ, R14 ;  /* 0x000000ffff027224 */ /* 0x000fc400078e000e */
[----:B--2---:R-:W-:-:S04]  /*0a00*/  IMAD.MOV.U32 R3, RZ, RZ, R15 ;  /* 0x000000ffff037224 */ /* 0x004fc800078e000f */
[----:B------:R-:W2:Y:S01]  /*0a10*/  LDC R34, c[0x0][0x610] ;  /* 0x00018400ff227b82 */ /* 0x000ea20000000800 */
[----:B---3--:R-:W-:Y:S05]  /*0a20*/  @!P0 BRA `(.L_x_6) ;  /* 0x0000000000288947 */ /* 0x008fea0003800000 */
[----:B------:R-:W3:Y:S02]  /*0a30*/  LDC R9, c[0x0][0x64c] ;  /* 0x00019300ff097b82 */ /* 0x000ee40000000800 */
[----:B---3--:R-:W-:-:S05]  /*0a40*/  IADD3 R9, P0, R14, R9, RZ ;  /* 0x000000090e097210 */ /* 0x008fca0007f1e0ff */
        /* <DEDUP_REMOVED lines=8> */
.L_x_6:
[----:B----4-:R-:W-:Y:S01]  /*0ad0*/  SHF.R.U64 R2, R2, R20, R3 ;  /* 0x0000001402027219 */ /* 0x010fe20000001203 */
[----:B-1----:R-:W-:Y:S01]  /*0ae0*/  VIADD R3, R21, 0xffffffff ;  /* 0xffffffff15037836 */ /* 0x002fe20000000000 */
[----:B------:R-:W-:Y:S01]  /*0af0*/  LOP3.LUT R10, R27, R10, RZ, 0xc0, !PT ;  /* 0x0000000a1b0a7212 */ /* 0x000fe200078ec0ff */
[----:B------:R-:W-:Y:S02]  /*0b00*/  IMAD.MOV R11, RZ, RZ, -R11 ;  /* 0x000000ffff0b7224 */ /* 0x000fe400078e0a0b */
[----:B------:R-:W-:Y:S01]  /*0b10*/  IMAD.MOV R6, RZ, RZ, -R2 ;  /* 0x000000ffff067224 */ /* 0x000fe200078e0a02 */
[----:B------:R-:W-:Y:S01]  /*0b20*/  LOP3.LUT R3, R12, R3, RZ, 0xc0, !PT ;  /* 0x000000030c037212 */ /* 0x000fe200078ec0ff */
[----:B------:R-:W-:Y:S02]  /*0b30*/  IMAD R5, R5, R2, R10 ;  /* 0x0000000205057224 */ /* 0x000fe400078e020a */
[----:B------:R-:W-:Y:S02]  /*0b40*/  @P3 IMAD R0, R13, R11, R4 ;  /* 0x0000000b0d003224 */ /* 0x000fe400078e0204 */
[----:B0-----:R-:W-:-:S02]  /*0b50*/  IMAD R2, R6, R23, R14 ;  /* 0x0000001706027224 */ /* 0x001fc400078e020e */
[----:B--2---:R-:W-:Y:S02]  /*0b60*/  IMAD R34, R5, R34, R0 ;  /* 0x0000002205227224 */ /* 0x004fe400078e0200 */
[----:B------:R-:W-:Y:S02]  /*0b70*/  IMAD R3, R2, R21, R3 ;  /* 0x0000001502037224 */ /* 0x000fe400078e0203 */
[----:B------:R-:W-:-:S03]  /*0b80*/  IMAD.MOV.U32 R0, RZ, RZ, 0x1 ;  /* 0x00000001ff007424 */ /* 0x000fc600078e00ff */
[----:B------:R-:W-:Y:S02]  /*0b90*/  SEL R35, R3, R34, !P3 ;  /* 0x0000002203237207 */ /* 0x000fe40005800000 */
[----:B------:R-:W-:-:S07]  /*0ba0*/  SEL R34, R34, R3, !P3 ;  /* 0x0000000322227207 */ /* 0x000fce0005800000 */
.L_x_4:
[----:B------:R-:W-:-:S08]  /*0bb0*/  NOP ;  /* 0x0000000000007918 */ /* 0x000fd00000000000 */
[----:B------:R-:W0:Y:S02]  /*0bc0*/  USETMAXREG.TRY_ALLOC.CTAPOOL UP0, 0xe8 ;  /* 0x000000e8000079c8 */ /* 0x000e240008000600 */
[----:B0-----:R-:W-:-:S13]  /*0bd0*/  PLOP3.LUT P0, PT, PT, PT, UP0, 0x80, 0x0 ;  /* 0x000000000000781c */ /* 0x001fda0003f0f008 */
[----:B------:R-:W-:Y:S05]  /*0be0*/  @!P0 BRA `(.L_x_4) ;  /* 0xfffffffc00f08947 */ /* 0x000fea000383ffff */
[----:B------:R-:W-:Y:S01]  /*0bf0*/  ULDC.64 UR4, c[0x0][0x598] ;  /* 0x0001660000047ab9 */ /* 0x000fe20000000a00 */
[----:B------:R-:W-:Y:S01]  /*0c00*/  ULDC.64 UR36, c[0x0][0x208] ;  /* 0x0000820000247ab9 */ /* 0x000fe20000000a00 */
[----:B------:R-:W-:-:S04]  /*0c10*/  ISETP.NE.U32.AND P0, PT, RZ, UR4, PT ;  /* 0x00000004ff007c0c */ /* 0x000fc8000bf05070 */
[----:B------:R-:W-:-:S13]  /*0c20*/  ISETP.NE.AND.EX P0, PT, RZ, UR5, PT, P0 ;  /* 0x00000005ff007c0c */ /* 0x000fda000bf05300 */
[----:B------:R-:W-:Y:S05]  /*0c30*/  @!P0 BRA `(.L_x_7) ;  /* 0x00000000001c8947 */ /* 0x000fea0003800000 */
[----:B------:R-:W0:Y:S02]  /*0c40*/  LDC.64 R2, c[0x0][0x598] ;  /* 0x00016600ff027b82 */ /* 0x000e240000000a00 */
[----:B0-----:R-:W2:Y:S02]  /*0c50*/  LDG.E.64 R2, desc[UR36][R2.64] ;  /* 0x0000002402027981 */ /* 0x001ea4000c1e1b00 */
[----:B--2---:R-:W-:-:S04]  /*0c60*/  ISETP.NE.U32.AND P0, PT, R2, RZ, PT ;  /* 0x000000ff0200720c */ /* 0x004fc80003f05070 */
[----:B------:R-:W-:-:S13]  /*0c70*/  ISETP.NE.AND.EX P0, PT, R3, RZ, PT, P0 ;  /* 0x000000ff0300720c */ /* 0x000fda0003f05300 */
[----:B------:R-:W-:Y:S05]  /*0c80*/  @!P0 BRA `(.L_x_7) ;  /* 0x0000000000088947 */ /* 0x000fea0003800000 */
[----:B------:R0:W5:Y:S01]  /*0c90*/  LD.E R23, desc[UR36][R2.64] ;  /* 0x0000002402177980 */ /* 0x000162000c101900 */
[----:B------:R-:W-:Y:S05]  /*0ca0*/  BRA `(.L_x_8) ;  /* 0x0000000000247947 */ /* 0x000fea0003800000 */
.L_x_7:
[----:B------:R-:W-:Y:S02]  /*0cb0*/  ULDC.64 UR4, c[0x0][0x588] ;  /* 0x0001620000047ab9 */ /* 0x000fe40000000a00 */
[----:B------:R-:W-:-:S04]  /*0cc0*/  ISETP.NE.U32.AND P0, PT, RZ, UR4, PT ;  /* 0x00000004ff007c0c */ /* 0x000fc8000bf05070 */
[----:B------:R-:W-:-:S13]  /*0cd0*/  ISETP.NE.AND.EX P0, PT, RZ, UR5, PT, P0 ;  /* 0x00000005ff007c0c */ /* 0x000fda000bf05300 */
[----:B------:R-:W-:Y:S05]  /*0ce0*/  @!P0 BRA `(.L_x_9) ;  /* 0x00000000000c8947 */ /* 0x000fea0003800000 */
[----:B------:R-:W0:Y:S02]  /*0cf0*/  LDC.64 R2, c[0x0][0x588] ;  /* 0x00016200ff027b82 */ /* 0x000e240000000a00 */
[----:B0-----:R1:W5:Y:S01]  /*0d00*/  LDG.E R23, desc[UR36][R2.64] ;  /* 0x0000002402177981 */ /* 0x001362000c1e1900 */
[----:B------:R-:W-:Y:S05]  /*0d10*/  BRA `(.L_x_8) ;  /* 0x0000000000087947 */ /* 0x000fea0003800000 */
.L_x_9:
[----:B------:R-:W-:Y:S02]  /*0d20*/  ULDC UR4, c[0x0][0x580] ;  /* 0x0001600000047ab9 */ /* 0x000fe40000000800 */
[----:B------:R-:W-:-:S07]  /*0d30*/  IMAD.U32 R23, RZ, RZ, UR4 ;  /* 0x00000004ff177e24 */ /* 0x000fce000f8e00ff */
.L_x_8:
[----:B------:R-:W-:Y:S02]  /*0d40*/  ULDC.64 UR4, c[0x0][0x5a0] ;  /* 0x0001680000047ab9 */ /* 0x000fe40000000a00 */
[----:B------:R-:W-:-:S04]  /*0d50*/  ISETP.NE.U32.AND P0, PT, RZ, UR4, PT ;  /* 0x00000004ff007c0c */ /* 0x000fc8000bf05070 */
[----:B------:R-:W-:-:S13]  /*0d60*/  ISETP.NE.AND.EX P0, PT, RZ, UR5, PT, P0 ;  /* 0x00000005ff007c0c */ /* 0x000fda000bf05300 */
[----:B------:R-:W-:Y:S05]  /*0d70*/  @!P0 BRA `(.L_x_10) ;  /* 0x00000000001c8947 */ /* 0x000fea0003800000 */
[----:B01----:R-:W0:Y:S02]  /*0d80*/  LDC.64 R2, c[0x0][0x5a0] ;  /* 0x00016800ff027b82 */ /* 0x003e240000000a00 */
[----:B0-----:R-:W2:Y:S02]  /*0d90*/  LDG.E.64 R2, desc[UR36][R2.64] ;  /* 0x0000002402027981 */ /* 0x001ea4000c1e1b00 */
[----:B--2---:R-:W-:-:S04]  /*0da0*/  ISETP.NE.U32.AND P0, PT, R2, RZ, PT ;  /* 0x000000ff0200720c */ /* 0x004fc80003f05070 */
[----:B------:R-:W-:-:S13]  /*0db0*/  ISETP.NE.AND.EX P0, PT, R3, RZ, PT, P0 ;  /* 0x000000ff0300720c */ /* 0x000fda0003f05300 */
[----:B------:R-:W-:Y:S05]  /*0dc0*/  @!P0 BRA `(.L_x_10) ;  /* 0x0000000000088947 */ /* 0x000fea0003800000 */
[----:B------:R0:W5:Y:S01]  /*0dd0*/  LD.E R32, desc[UR36][R2.64] ;  /* 0x0000002402207980 */ /* 0x000162000c101900 */
[----:B------:R-:W-:Y:S05]  /*0de0*/  BRA `(.L_x_11) ;  /* 0x0000000000247947 */ /* 0x000fea0003800000 */
.L_x_10:
[----:B------:R-:W-:Y:S02]  /*0df0*/  ULDC.64 UR4, c[0x0][0x590] ;  /* 0x0001640000047ab9 */ /* 0x000fe40000000a00 */
[----:B------:R-:W-:-:S04]  /*0e00*/  ISETP.NE.U32.AND P0, PT, RZ, UR4, PT ;  /* 0x00000004ff007c0c */ /* 0x000fc8000bf05070 */
[----:B------:R-:W-:-:S13]  /*0e10*/  ISETP.NE.AND.EX P0, PT, RZ, UR5, PT, P0 ;  /* 0x00000005ff007c0c */ /* 0x000fda000bf05300 */
[----:B------:R-:W-:Y:S05]  /*0e20*/  @!P0 BRA `(.L_x_12) ;  /* 0x00000000000c8947 */ /* 0x000fea0003800000 */
[----:B------:R-:W2:Y:S02]  /*0e30*/  LDC.64 R32, c[0x0][0x590] ;  /* 0x00016400ff207b82 */ /* 0x000ea40000000a00 */
[----:B--2---:R2:W5:Y:S01]  /*0e40*/  LDG.E R32, desc[UR36][R32.64] ;  /* 0x0000002420207981 */ /* 0x004562000c1e1900 */
[----:B------:R-:W-:Y:S05]  /*0e50*/  BRA `(.L_x_11) ;  /* 0x0000000000087947 */ /* 0x000fea0003800000 */
.L_x_12:
[----:B------:R-:W-:Y:S02]  /*0e60*/  ULDC UR4, c[0x0][0x584] ;  /* 0x0001610000047ab9 */ /* 0x000fe40000000800 */
[----:B------:R-:W-:-:S07]  /*0e70*/  IMAD.U32 R32, RZ, RZ, UR4 ;  /* 0x00000004ff207e24 */ /* 0x000fce000f8e00ff */
.L_x_11:
[----:B------:R-:W-:-:S13]  /*0e80*/  LOP3.LUT P0, RZ, R0, 0xff, RZ, 0xc0, !PT ;  /* 0x000000ff00ff7812 */ /* 0x000fda000780c0ff */
[----:B------:R-:W-:Y:S05]  /*0e90*/  @!P0 EXIT ;  /* 0x000000000000894d */ /* 0x000fea0003800000 */
[----:B------:R-:W-:Y:S01]  /*0ea0*/  ULDC UR4, c[0x0][0x28c] ;  /* 0x0000a30000047ab9 */ /* 0x000fe20000000800 */
[----:B------:R-:W-:Y:S01]  /*0eb0*/  LOP3.LUT R46, R17, 0x1, RZ, 0xfc, !PT ;  /* 0x00000001112e7812 */ /* 0x000fe200078efcff */
[----:B------:R-:W-:Y:S01]  /*0ec0*/  UIADD3 UR4, UR4, 0xff, URZ ;  /* 0x000000ff04047890 */ /* 0x000fe2000fffe03f */
[----:B------:R-:W-:Y:S01]  /*0ed0*/  UMOV UR38, URZ ;  /* 0x0000003f00267c82 */ /* 0x000fe20008000000 */
[----:B------:R-:W-:Y:S02]  /*0ee0*/  UMOV UR39, URZ ;  /* 0x0000003f00277c82 */ /* 0x000fe40008000000 */
[----:B------:R-:W-:-:S04]  /*0ef0*/  USHF.R.S32.HI UR5, URZ, 0x1f, UR4 ;  /* 0x0000001f3f057899 */ /* 0x000fc80008011404 */
[----:B------:R-:W-:-:S04]  /*0f00*/  ULEA.HI UR5, UR5, UR4, URZ, 0x8 ;  /* 0x0000000405057291 */ /* 0x000fc8000f8f403f */
[----:B------:R-:W-:-:S12]  /*0f10*/  USHF.R.S32.HI UR40, URZ, 0x8, UR5 ;  /* 0x000000083f287899 */ /* 0x000fd80008011405 */
.L_x_50:
[----:B------:R-:W-:Y:S01]  /*0f20*/  LOP3.LUT R0, R16, 0x80, RZ, 0xc0, !PT ;  /* 0x0000008010007812 */ /* 0x000fe200078ec0ff */
[----:B---3--:R-:W3:Y:S01]  /*0f30*/  S2UR UR7, SR_CgaCtaId ;  /* 0x00000000000779c3 */ /* 0x008ee20000008800 */
[----:B------:R-:W-:Y:S02]  /*0f40*/  UMOV UR6, 0x400 ;  /* 0x0000040000067882 */ /* 0x000fe40000000000 */
[----:B------:R-:W-:-:S06]  /*0f50*/  SHF.R.U32.HI R0, RZ, 0x7, R0 ;  /* 0x00000007ff007819 */ /* 0x000fcc0000011600 */
[----:B----4-:R-:W4:Y:S01]  /*0f60*/  SHFL.IDX PT, R0, R0, RZ, 0x1f ;  /* 0x00001fff00007589 */ /* 0x010f2200000e0000 */
[----:B---3--:R-:W-:Y:S01]  /*0f70*/  ULEA UR6, UR7, UR6, 0x18 ;  /* 0x0000000607067291 */ /* 0x008fe2000f8ec03f */
[----:B----4-:R-:W-:-:S13]  /*0f80*/  R2UR UR4, R0 ;  /* 0x00000000000472ca */ /* 0x010fda00000e0000 */
[----:B------:R-:W-:-:S04]  /*0f90*/  ULEA.HI UR5, UR4, UR4, URZ, 0x1 ;  /* 0x0000000404057291 */ /* 0x000fc8000f8f083f */
[----:B------:R-:W-:-:S04]  /*0fa0*/  ULOP3.LUT UR5, UR5, 0x7fffe, URZ, 0xc0, !UPT ;  /* 0x0007fffe05057892 */ /* 0x000fc8000f8ec03f */
[----:B------:R-:W-:-:S03]  /*0fb0*/  UIADD3 UR5, UR4, -UR5, URZ ;  /* 0x8000000504057290 */ /* 0x000fc6000fffe03f */
[----:B------:R-:W-:Y:S01]  /*0fc0*/  ULDC UR4, c[0x0][0x28c] ;  /* 0x0000a30000047ab9 */ /* 0x000fe20000000800 */
[----:B------:R-:W-:Y:S01]  /*0fd0*/  ULEA UR5, UR5, UR6, 0xd ;  /* 0x0000000605057291 */ /* 0x000fe2000f8e683f */
[----:B------:R-:W-:-:S03]  /*0fe0*/  ISETP.LT.AND P0, PT, RZ, UR4, PT ;  /* 0x00000004ff007c0c */ /* 0x000fc6000bf01270 */
[----:B------:R-:W-:-:S04]  /*0ff0*/  UIADD3 UR5, UR5, 0x100, URZ ;  /* 0x0000010005057890 */ /* 0x000fc8000fffe03f */
[----:B------:R-:W-:-:S04]  /*1000*/  USHF.R.U32.HI UR5, URZ, 0x4, UR5 ;  /* 0x000000043f057899 */ /* 0x000fc80008011605 */
[----:B------:R-:W-:Y:S02]  /*1010*/  ULOP3.LUT UR41, UR5, 0x3fff, URZ, 0xc0, !UPT ;  /* 0x00003fff05297892 */ /* 0x000fe4000f8ec03f */
[----:B------:R-:W-:Y:S10]  /*1020*/  @P0 BRA `(.L_x_13) ;  /* 0x0000000000400947 */ /* 0x000ff40003800000 */
[----:B------:R-:W-:Y:S01]  /*1030*/  MOV R0, 0x0 ;  /* 0x0000000000007802 */ /* 0x000fe20000000f00 */
[----:B------:R-:W-:Y:S01]  /*1040*/  ULDC.64 UR4, c[0x4][0x68] ;  /* 0x01001a0000047ab9 */ /* 0x000fe20000000a00 */
[----:B------:R-:W-:Y:S01]  /*1050*/  ULDC.64 UR6, c[0x4][0x8] ;  /* 0x0100020000067ab9 */ /* 0x000fe20000000a00 */
[----:B------:R-:W-:Y:S01]  /*1060*/  IMAD.U32 R4, RZ, RZ, UR4 ;  /* 0x00000004ff047e24 */ /* 0x000fe2000f8e00ff */
[----:B01----:R0:W1:Y:S01]  /*1070*/  LDC.64 R2, c[0x4][R0] ;  /* 0x0100000000027b82 */ /* 0x0030620000000a00 */
[----:B------:R-:W-:Y:S01]  /*1080*/  IMAD.U32 R5, RZ, RZ, UR5 ;  /* 0x00000005ff057e24 */ /* 0x000fe2000f8e00ff */
[----:B------:R-:W-:Y:S01]  /*1090*/  ULDC.64 UR4, c[0x4][0x70] ;  /* 0x01001c0000047ab9 */ /* 0x000fe20000000a00 */
[----:B------:R-:W-:Y:S02]  /*10a0*/  IMAD.U32 R10, RZ, RZ, UR6 ;  /* 0x00000006ff0a7e24 */ /* 0x000fe4000f8e00ff */
[----:B------:R-:W-:Y:S02]  /*10b0*/  IMAD.U32 R6, RZ, RZ, UR4 ;  /* 0x00000004ff067e24 */ /* 0x000fe4000f8e00ff */
[----:B------:R-:W-:-:S02]  /*10c0*/  IMAD.U32 R7, RZ, RZ, UR5 ;  /* 0x00000005ff077e24 */ /* 0x000fc4000f8e00ff */
[----:B------:R-:W-:Y:S02]  /*10d0*/  IMAD.U32 R11, RZ, RZ, UR7 ;  /* 0x00000007ff0b7e24 */ /* 0x000fe4000f8e00ff */
[----:B------:R-:W-:Y:S02]  /*10e0*/  IMAD.MOV.U32 R8, RZ, RZ, 0x1e1 ;  /* 0x000001e1ff087424 */ /* 0x000fe400078e00ff */
[----:B------:R-:W-:Y:S02]  /*10f0*/  IMAD.MOV.U32 R12, RZ, RZ, 0x1 ;  /* 0x00000001ff0c7424 */ /* 0x000fe400078e00ff */
[----:B0-----:R-:W-:-:S07]  /*1100*/  IMAD.MOV.U32 R13, RZ, RZ, RZ ;  /* 0x000000ffff0d7224 */ /* 0x001fce00078e00ff */
[----:B------:R-:W-:-:S07]  /*1110*/  LEPC R20, `(.L_x_13) ;  /* 0x000000001014794e */ /* 0x000fce0000000000 */
[----:B-12--5:R-:W-:Y:S05]  /*1120*/  CALL.ABS.NOINC R2 ;  /* 0x0000000002007343 */ /* 0x026fea0003c00000 */
.L_x_13:
[----:B------:R-:W-:-:S13]  /*1130*/  ISETP.NE.AND P0, PT, R46, 0x3, PT ;  /* 0x000000032e00780c */ /* 0x000fda0003f05270 */
[----:B------:R-:W-:Y:S05]  /*1140*/  @!P0 BRA `(.L_x_14) ;  /* 0x0000000000048947 */ /* 0x000fea0003800000 */
[----:B------:R-:W-:Y:S01]  /*1150*/  BPT.TRAP 0x1 ;  /* 0x000000040000795c */ /* 0x000fe20000300000 */
.L_x_14:
[----:B------:R-:W3:Y:S01]  /*1160*/  S2UR UR5, SR_CgaCtaId ;  /* 0x00000000000579c3 */ /* 0x000ee20000008800 */
[----:B------:R-:W-:Y:S01]  /*1170*/  UMOV UR4, 0x400 ;  /* 0x0000040000047882 */ /* 0x000fe20000000000 */
[----:B------:R-:W-:Y:S02]  /*1180*/  IMAD.U32 R0, RZ, RZ, UR38 ;  /* 0x00000026ff007e24 */ /* 0x000fe4000f8e00ff */
[----:B01----:R-:W-:-:S03]  /*1190*/  IMAD.U32 R2, RZ, RZ, UR39 ;  /* 0x00000027ff027e24 */ /* 0x003fc6000f8e00ff */
[----:B------:R-:W-:Y:S01]  /*11a0*/  SHF.L.U32 R0, R0, 0x1f, RZ ;  /* 0x0000001f00007819 */ /* 0x000fe200000006ff */
[----:B---3--:R-:W-:-:S06]  /*11b0*/  ULEA UR4, UR5, UR4, 0x18 ;  /* 0x0000000405047291 */ /* 0x008fcc000f8ec03f */
[----:B------:R-:W-:-:S04]  /*11c0*/  IMAD.U32 R5, RZ, RZ, UR4 ;  /* 0x00000004ff057e24 */ /* 0x000fc8000f8e00ff */
[----:B------:R-:W-:-:S04]  /*11d0*/  IMAD R3, R2, 0x8, R5 ;  /* 0x0000000802037824 */ /* 0x000fc800078e0205 */
[----:B------:R0:W1:Y:S01]  /*11e0*/  SYNCS.PHASECHK.TRANS64.TRYWAIT P1, [R3+URZ], R0 ;  /* 0x00000000030075a7 */ /* 0x000062000802017f */
[----:B------:R-:W-:Y:S05]  /*11f0*/  @!P0 BRA `(.L_x_15) ;  /* 0x0000000000048947 */ /* 0x000fea0003800000 */
[----:B------:R-:W-:Y:S01]  /*1200*/  BPT.TRAP 0x1 ;  /* 0x000000040000795c */ /* 0x000fe20000300000 */
.L_x_15:
[----:B-1----:R-:W-:Y:S05]  /*1210*/  @P1 BRA `(.L_x_16) ;  /* 0x0000000000081947 */ /* 0x002fea0003800000 */
[----:B------:R-:W1:Y:S02]  /*1220*/  SYNCS.PHASECHK.TRANS64.TRYWAIT P1, [R3+URZ], R0 ;  /* 0x00000000030075a7 */ /* 0x000e64000802017f */
[----:B-1----:R-:W-:Y:S05]  /*1230*/  @!P1 BRA `(.L_x_17) ;  /* 0x0000003800d49947 */ /* 0x002fea0003800000 */
.L_x_16:
[----:B------:R-:W-:-:S04]  /*1240*/  UISETP.LT.AND UP0, UPT, UR40, 0x1, UPT ;  /* 0x000000012800788c */ /* 0x000fc8000bf01270 */
[----:B------:R-:W-:-:S06]  /*1250*/  USEL UR4, UR40, 0x1, UP0 ;  /* 0x0000000128047887 */ /* 0x000fcc0008000000 */
[----:B01----:R-:W-:Y:S01]  /*1260*/  IMAD.U32 R0, RZ, RZ, UR4 ;  /* 0x00000004ff007e24 */ /* 0x003fe2000f8e00ff */
[----:B------:R-:W-:Y:S05]  /*1270*/  WARPSYNC.ALL ;  /* 0x0000000000007948 */ /* 0x000fea0003800000 */
[----:B------:R-:W-:-:S04]  /*1280*/  IADD3 R0, -R0, UR40, RZ ;  /* 0x0000002800007c10 */ /* 0x000fc8000fffe1ff */
[----:B------:R-:W-:Y:S02]  /*1290*/  ISETP.GE.AND P1, PT, R0, 0x1, PT ;  /* 0x000000010000780c */ /* 0x000fe40003f26270 */
[----:B------:R-:W-:Y:S01]  /*12a0*/  R2UR UR4, R5 ;  /* 0x00000000050472ca */ /* 0x000fe200000e0000 */
[----:B------:R-:W-:Y:S01]  /*12b0*/  WARPGROUP.ARRIVE ;  /* 0x00000000000079c5 */ /* 0x000fe20000000000 */
[----:B------:R-:W-:Y:S01]  /*12c0*/  UMOV UR9, 0x40000040 ;  /* 0x4000004000097882 */ /* 0x000fe20000000000 */
[----:B------:R-:W-:Y:S01]  /*12d0*/  UMOV UR11, 0x40000000 ;  /* 0x40000000000b7882 */ /* 0x000fe20000000000 */
[----:B------:R-:W-:Y:S01]  /*12e0*/  UMOV UR13, 0x40000040 ;  /* 0x40000040000d7882 */ /* 0x000fe20000000000 */
[----:B------:R-:W-:-:S08]  /*12f0*/  UMOV UR15, UR11 ;  /* 0x0000000b000f7c82 */ /* 0x000fd00008000000 */
[----:B------:R-:W-:-:S04]  /*1300*/  UIADD3 UR4, UR4, 0x30100, URZ ;  /* 0x0003010004047890 */ /* 0x000fc8000fffe03f */
[----:B------:R-:W-:-:S04]  /*1310*/  USHF.R.U32.HI UR4, URZ, 0x4, UR4 ;  /* 0x000000043f047899 */ /* 0x000fc80008011604 */
[----:B------:R-:W-:Y:S02]  /*1320*/  ULOP3.LUT UR5, UR4, 0x3fff, URZ, 0xc0, !UPT ;  /* 0x00003fff04057892 */ /* 0x000fe4000f8ec03f */
[----:B------:R-:W-:Y:S02]  /*1330*/  ULOP3.LUT UR4, UR41, 0x10000, URZ, 0xfc, !UPT ;  /* 0x0001000029047892 */ /* 0x000fe4000f8efc3f */
[----:B------:R-:W-:Y:S02]  /*1340*/  ULOP3.LUT UR5, UR5, 0x10000, URZ, 0xfc, !UPT ;  /* 0x0001000005057892 */ /* 0x000fe4000f8efc3f */
[----:B------:R-:W-:Y:S02]  /*1350*/  ULEA UR8, UR39, UR4, 0xc ;  /* 0x0000000427087291 */ /* 0x000fe4000f8e603f */
[----:B------:R-:W-:Y:S02]  /*1360*/  ULEA UR6, UR39, UR5, 0x7 ;  /* 0x0000000527067291 */ /* 0x000fe4000f8e383f */
[----:B------:R-:W-:-:S02]  /*1370*/  UIADD3 UR12, UR8, 0x400, URZ ;  /* 0x00000400080c7890 */ /* 0x000fc4000fffe03f */
[----:B------:R-:W-:-:S03]  /*1380*/  UIADD3 UR7, UR8, 0x402, URZ ;  /* 0x0000040208077890 */ /* 0x000fc6000fffe03f */
[----:B------:R-:W-:Y:S02]  /*1390*/  UMOV UR10, UR6 ;  /* 0x00000006000a7c82 */ /* 0x000fe40008000000 */
[----:B------:R-:W-:Y:S01]  /*13a0*/  IGMMA.64x8x32.S8.S8 R24, gdesc[UR8], RZ, !UPT, gsb0 ;  /* 0x00000000081879f1 */ /* 0x000fe2000c0410ff */
[----:B------:R-:W-:Y:S01]  /*13b0*/  UMOV UR14, UR10 ;  /* 0x0000000a000e7c82 */ /* 0x000fe20008000000 */
[----:B------:R-:W-:Y:S01]  /*13c0*/  UIADD3 UR10, UR6, 0x46, URZ ;  /* 0x00000046060a7890 */ /* 0x000fe2000fffe03f */
[----:B------:R-:W-:Y:S01]  /*13d0*/  UMOV UR9, 0x40000040 ;  /* 0x4000004000097882 */ /* 0x000fe20000000000 */
[----:B------:R-:W-:Y:S01]  /*13e0*/  UMOV UR11, 0x40000000 ;  /* 0x40000000000b7882 */ /* 0x000fe20000000000 */
[----:B------:R-:W-:Y:S02]  /*13f0*/  WARPGROUP.DEPBAR.LE gsb0, 0x0 ;  /* 0x00008000000079c5 */ /* 0x000fe40000010000 */
[----:B------:R-:W-:-:S06]  /*1400*/  WARPGROUP.ARRIVE ;  /* 0x00000000000079c5 */ /* 0x000fcc0000000000 */
[----:B------:R-:W-:Y:S01]  /*1410*/  IGMMA.64x8x32.S8.S8 R28, gdesc[UR12], RZ, !UPT, gsb0 ;  /* 0x000000000c1c79f1 */ /* 0x000fe2000c0410ff */
[----:B------:R-:W-:Y:S02]  /*1420*/  UIADD3 UR12, UR8, 0x2, URZ ;  /* 0x00000002080c7890 */ /* 0x000fe4000fffe03f */
[----:B------:R-:W-:Y:S01]  /*1430*/  UIADD3 UR14, UR6, 0x2, URZ ;  /* 0x00000002060e7890 */ /* 0x000fe2000fffe03f */
[----:B------:R-:W-:Y:S01]  /*1440*/  UMOV UR13, 0x40000040 ;  /* 0x40000040000d7882 */ /* 0x000fe20000000000 */
[----:B------:R-:W-:Y:S01]  /*1450*/  UMOV UR15, 0x40000000 ;  /* 0x40000000000f7882 */ /* 0x000fe20000000000 */
[----:B------:R-:W-:Y:S02]  /*1460*/  WARPGROUP.DEPBAR.LE gsb0, 0x0 ;  /* 0x00008000000079c5 */ /* 0x000fe40000010000 */
[----:B------:R-:W-:-:S06]  /*1470*/  WARPGROUP.ARRIVE ;  /* 0x00000000000079c5 */ /* 0x000fcc0000000000 */
[----:B------:R-:W-:Y:S01]  /*1480*/  IGMMA.64x8x32.S8.S8 R24, gdesc[UR12], R24, gsb0 ;  /* 0x000000000c1879f1 */ /* 0x000fe20008041018 */
[----:B------:R-:W-:Y:S01]  /*1490*/  UMOV UR12, UR7 ;  /* 0x00000007000c7c82 */ /* 0x000fe20008000000 */
[----:B------:R-:W-:Y:S01]  /*14a0*/  UMOV UR13, 0x40000040 ;  /* 0x40000040000d7882 */ /* 0x000fe20000000000 */
[----:B------:R-:W-:Y:S01]  /*14b0*/  UIADD3 UR7, UR8, 0x404, URZ ;  /* 0x0000040408077890 */ /* 0x000fe2000fffe03f */
[----:B------:R-:W-:Y:S02]  /*14c0*/  WARPGROUP.DEPBAR.LE gsb0, 0x0 ;  /* 0x00008000000079c5 */ /* 0x000fe40000010000 */
[----:B------:R-:W-:-:S06]  /*14d0*/  WARPGROUP.ARRIVE ;  /* 0x00000000000079c5 */ /* 0x000fcc0000000000 */
[----:B------:R-:W-:Y:S01]  /*14e0*/  IGMMA.64x8x32.S8.S8 R28, gdesc[UR12], R28, gsb0 ;  /* 0x000000000c1c79f1 */ /* 0x000fe2000804101c */
        /* <DEDUP_REMOVED lines=56> */
[----:B------:R-:W-:Y:S01]  /*1870*/  UIADD3 UR6, UR8, 0xc06, URZ ;  /* 0x00000c0608067890 */ /* 0x000fe2000fffe03f */
[----:B------:R-:W-:Y:S02]  /*1880*/  WARPGROUP.DEPBAR.LE gsb0, 0x0 ;  /* 0x00008000000079c5 */ /* 0x000fe40000010000 */
[----:B------:R-:W-:-:S06]  /*1890*/  WARPGROUP.ARRIVE ;  /* 0x00000000000079c5 */ /* 0x000fcc0000000000 */
[----:B------:R-:W-:Y:S01]  /*18a0*/  IGMMA.64x8x32.S8.S8 R24, gdesc[UR12], R24, gsb0 ;  /* 0x000000000c1879f1 */ /* 0x000fe20008041018 */
[----:B------:R-:W-:Y:S01]  /*18b0*/  UMOV UR12, UR7 ;  /* 0x00000007000c7c82 */ /* 0x000fe20008000000 */
[----:B------:R-:W-:Y:S01]  /*18c0*/  UMOV UR13, 0x40000040 ;  /* 0x40000040000d7882 */ /* 0x000fe20000000000 */
[----:B------:R-:W-:-:S07]  /*18d0*/  UIADD3 UR7, UR8, 0x806, URZ ;  /* 0x0000080608077890 */ /* 0x000fce000fffe03f */
[----:B------:R-:W-:Y:S01]  /*18e0*/  UMOV UR8, UR7 ;  /* 0x0000000700087c82 */ /* 0x000fe20008000000 */
[----:B------:R-:W-:Y:S02]  /*18f0*/  WARPGROUP.DEPBAR.LE gsb0, 0x0 ;  /* 0x00008000000079c5 */ /* 0x000fe40000010000 */
[----:B------:R-:W-:-:S06]  /*1900*/  WARPGROUP.ARRIVE ;  /* 0x00000000000079c5 */ /* 0x000fcc0000000000 */
[----:B------:R-:W-:Y:S03]  /*1910*/  IGMMA.64x8x32.S8.S8 R28, gdesc[UR12], R28, gsb0 ;  /* 0x000000000c1c79f1 */ /* 0x000fe6000804101c */
[----:B------:R-:W-:Y:S02]  /*1920*/  WARPGROUP.DEPBAR.LE gsb0, 0x0 ;  /* 0x00008000000079c5 */ /* 0x000fe40000010000 */
[----:B------:R-:W-:-:S06]  /*1930*/  WARPGROUP.ARRIVE ;  /* 0x00000000000079c5 */ /* 0x000fcc0000000000 */
[----:B------:R-:W-:Y:S01]  /*1940*/  IGMMA.64x8x32.S8.S8 R24, gdesc[UR8], R24, gsb0 ;  /* 0x00000000081879f1 */ /* 0x000fe20008041018 */
[----:B------:R-:W-:Y:S01]  /*1950*/  UMOV UR8, UR6 ;  /* 0x0000000600087c82 */ /* 0x000fe20008000000 */
[----:B------:R-:W-:Y:S01]  /*1960*/  UMOV UR9, 0x40000040 ;  /* 0x4000004000097882 */ /* 0x000fe20000000000 */
[----:B------:R-:W-:Y:S02]  /*1970*/  WARPGROUP.DEPBAR.LE gsb0, 0x0 ;  /* 0x00008000000079c5 */ /* 0x000fe40000010000 */
[----:B------:R-:W-:-:S06]  /*1980*/  WARPGROUP.ARRIVE ;  /* 0x00000000000079c5 */ /* 0x000fcc0000000000 */
[----:B------:R-:W-:Y:S03]  /*1990*/  IGMMA.64x8x32.S8.S8 R28, gdesc[UR8], R28, gsb0 ;  /* 0x00000000081c79f1 */ /* 0x000fe6000804101c */
[----:B------:R-:W-:Y:S02]  /*19a0*/  WARPGROUP.DEPBAR.LE gsb0, 0x0 ;  /* 0x00008000000079c5 */ /* 0x000fe40000010000 */
[----:B------:R-:W-:Y:S05]  /*19b0*/  @!P1 BRA `(.L_x_18) ;  /* 0x0000000800509947 */ /* 0x000fea0003800000 */
[----:B------:R-:W-:Y:S02]  /*19c0*/  UIADD3 UR6, UR39, 0x1, URZ ;  /* 0x0000000127067890 */ /* 0x000fe4000fffe03f */
[----:B------:R-:W-:Y:S02]  /*19d0*/  IMAD.U32 R2, RZ, RZ, UR39 ;  /* 0x00000027ff027e24 */ /* 0x000fe4000f8e00ff */
[----:B------:R-:W-:-:S04]  /*19e0*/  UISETP.NE.AND UP0, UPT, UR6, 0x3, UPT ;  /* 0x000000030600788c */ /* 0x000fc8000bf05270 */
[----:B------:R-:W-:Y:S02]  /*19f0*/  USEL UR7, URZ, 0x1, UP0 ;  /* 0x000000013f077887 */ /* 0x000fe40008000000 */
[----:B------:R-:W-:Y:S02]  /*1a00*/  USEL UR6, UR6, URZ, UP0 ;  /* 0x0000003f06067287 */ /* 0x000fe40008000000 */
[----:B------:R-:W-:-:S06]  /*1a10*/  ULOP3.LUT UR7, UR38, UR7, URZ, 0x3c, !UPT ;  /* 0x0000000726077292 */ /* 0x000fcc000f8e3c3f */
[----:B------:R-:W-:-:S07]  /*1a20*/  IMAD.U32 R6, RZ, RZ, UR7 ;  /* 0x00000007ff067e24 */ /* 0x000fce000f8e00ff */
.L_x_25:
[----:B0-----:R-:W-:Y:S05]  /*1a30*/  @!P0 BRA `(.L_x_19) ;  /* 0x0000000000048947 */ /* 0x001fea0003800000 */
[----:B------:R-:W-:Y:S01]  /*1a40*/  BPT.TRAP 0x1 ;  /* 0x000000040000795c */ /* 0x000fe20000300000 */
.L_x_19:
[----:B------:R-:W0:Y:S01]  /*1a50*/  S2UR UR8, SR_CgaCtaId ;  /* 0x00000000000879c3 */ /* 0x000e220000008800 */
[----:B------:R-:W-:Y:S01]  /*1a60*/  UMOV UR7, 0x400 ;  /* 0x0000040000077882 */ /* 0x000fe20000000000 */
[----:B------:R-:W-:Y:S01]  /*1a70*/  IMAD.U32 R4, RZ, RZ, UR6 ;  /* 0x00000006ff047e24 */ /* 0x000fe2000f8e00ff */
[----:B------:R-:W-:Y:S01]  /*1a80*/  SHF.L.U32 R3, R6, 0x1f, RZ ;  /* 0x0000001f06037819 */ /* 0x000fe200000006ff */
[----:B0-----:R-:W-:-:S06]  /*1a90*/  ULEA UR7, UR8, UR7, 0x18 ;  /* 0x0000000708077291 */ /* 0x001fcc000f8ec03f */
[----:B------:R-:W-:-:S04]  /*1aa0*/  IMAD.U32 R5, RZ, RZ, UR7 ;  /* 0x00000007ff057e24 */ /* 0x000fc8000f8e00ff */
[----:B------:R-:W-:-:S04]  /*1ab0*/  IMAD R4, R4, 0x8, R5 ;  /* 0x0000000804047824 */ /* 0x000fc800078e0205 */
[----:B------:R0:W1:Y:S01]  /*1ac0*/  SYNCS.PHASECHK.TRANS64.TRYWAIT P1, [R4+URZ], R3 ;  /* 0x00000003040075a7 */ /* 0x000062000802017f */
[----:B------:R-:W-:Y:S05]  /*1ad0*/  @!P0 BRA `(.L_x_20) ;  /* 0x0000000000048947 */ /* 0x000fea0003800000 */
[----:B------:R-:W-:Y:S01]  /*1ae0*/  BPT.TRAP 0x1 ;  /* 0x000000040000795c */ /* 0x000fe20000300000 */
.L_x_20:
[----:B-1----:R-:W-:Y:S05]  /*1af0*/  @P1 BRA `(.L_x_21) ;  /* 0x0000000000081947 */ /* 0x002fea0003800000 */
[----:B------:R-:W1:Y:S02]  /*1b00*/  SYNCS.PHASECHK.TRANS64.TRYWAIT P1, [R4+URZ], R3 ;  /* 0x00000003040075a7 */ /* 0x000e64000802017f */
[----:B-1----:R-:W-:Y:S05]  /*1b10*/  @!P1 BRA `(.L_x_22) ;  /* 0x0000003000b09947 */ /* 0x002fea0003800000 */
.L_x_21:
[----:B------:R-:W-:Y:S01]  /*1b20*/  ULEA UR10, UR6, UR5, 0x7 ;  /* 0x00000005060a7291 */ /* 0x000fe2000f8e383f */
[----:B------:R-:W-:Y:S01]  /*1b30*/  WARPGROUP.ARRIVE ;  /* 0x00000000000079c5 */ /* 0x000fe20000000000 */
[----:B------:R-:W-:Y:S01]  /*1b40*/  ULEA UR8, UR6, UR4, 0xc ;  /* 0x0000000406087291 */ /* 0x000fe2000f8e603f */
[----:B------:R-:W-:Y:S01]  /*1b50*/  UMOV UR11, 0x40000000 ;  /* 0x40000000000b7882 */ /* 0x000fe20000000000 */
[----:B------:R-:W-:Y:S02]  /*1b60*/  UMOV UR9, 0x40000040 ;  /* 0x4000004000097882 */ /* 0x000fe40000000000 */
[----:B------:R-:W-:Y:S01]  /*1b70*/  UIADD3 UR12, UR8, 0x400, URZ ;  /* 0x00000400080c7890 */ /* 0x000fe2000fffe03f */
[----:B------:R-:W-:Y:S01]  /*1b80*/  UMOV UR14, UR10 ;  /* 0x0000000a000e7c82 */ /* 0x000fe20008000000 */
[----:B------:R-:W-:Y:S01]  /*1b90*/  UMOV UR15, UR11 ;  /* 0x0000000b000f7c82 */ /* 0x000fe20008000000 */
[----:B------:R-:W-:Y:S02]  /*1ba0*/  UMOV UR13, 0x40000040 ;  /* 0x40000040000d7882 */ /* 0x000fe40000000000 */
[----:B------:R-:W-:Y:S01]  /*1bb0*/  IGMMA.64x8x32.S8.S8 R24, gdesc[UR8], R24, gsb0 ;  /* 0x00000000081879f1 */ /* 0x000fe20008041018 */
[----:B------:R-:W-:Y:S01]  /*1bc0*/  UIADD3 UR7, UR8, 0x402, URZ ;  /* 0x0000040208077890 */ /* 0x000fe2000fffe03f */
[----:B------:R-:W-:Y:S01]  /*1bd0*/  UMOV UR11, 0x40000000 ;  /* 0x40000000000b7882 */ /* 0x000fe20000000000 */
[----:B------:R-:W-:Y:S01]  /*1be0*/  UMOV UR9, 0x40000040 ;  /* 0x4000004000097882 */ /* 0x000fe20000000000 */
[----:B------:R-:W-:-:S02]  /*1bf0*/  WARPGROUP.DEPBAR.LE gsb0, 0x0 ;  /* 0x00008000000079c5 */ /* 0x000fc40000010000 */
        /* <DEDUP_REMOVED lines=81> */
[----:B------:R-:W-:-:S03]  /*2110*/  UIADD3 UR12, UR8, 0xc06, URZ ;  /* 0x00000c06080c7890 */ /* 0x000fc6000fffe03f */
[----:B------:R-:W-:Y:S01]  /*2120*/  UMOV UR8, UR7 ;  /* 0x0000000700087c82 */ /* 0x000fe20008000000 */
        /* <DEDUP_REMOVED lines=10> */
[----:B------:R-:W-:Y:S01]  /*21d0*/  BPT.TRAP 0x1 ;  /* 0x000000040000795c */ /* 0x000fe20000300000 */
.L_x_23:
[----:B01----:R-:W-:Y:S01]  /*21e0*/  IMAD R3, R2, 0x8, R5 ;  /* 0x0000000802037824 */ /* 0x003fe200078e0205 */
[----:B------:R-:W-:-:S03]  /*21f0*/  ISETP.GT.U32.AND P1, PT, R17, 0x1, PT ;  /* 0x000000011100780c */ /* 0x000fc60003f24070 */
[----:B------:R-:W-:-:S05]  /*2200*/  VIADD R3, R3, 0x18 ;  /* 0x0000001803037836 */ /* 0x000fca0000000000 */
[----:B------:R-:W-:-:S04]  /*2210*/  PRMT R3, RZ, 0x654, R3 ;  /* 0x00000654ff037816 */ /* 0x000fc80000000003 */
[----:B------:R0:W-:Y:S01]  /*2220*/  SYNCS.ARRIVE.TRANS64.RED.A1T0 RZ, [R3+URZ], RZ ;  /* 0x000000ff03ff79a7 */ /* 0x0001e2000810043f */
[----:B------:R-:W-:Y:S05]  /*2230*/  @P1 BRA `(.L_x_24) ;  /* 0x0000000000041947 */ /* 0x000fea0003800000 */
[----:B------:R-:W-:Y:S01]  /*2240*/  BPT.TRAP 0x1 ;  /* 0x000000040000795c */ /* 0x000fe20000300000 */
.L_x_24:
[----:B------:R-:W-:Y:S01]  /*2250*/  UIADD3 UR6, UR6, 0x1, URZ ;  /* 0x0000000106067890 */ /* 0x000fe2000fffe03f */
[----:B------:R-:W-:Y:S01]  /*2260*/  ISETP.GT.AND P2, PT, R0, 0x1, PT ;  /* 0x000000010000780c */ /* 0x000fe20003f44270 */
[----:B------:R-:W-:Y:S02]  /*2270*/  VIADD R2, R2, 0x1 ;  /* 0x0000000102027836 */ /* 0x000fe40000000000 */
[----:B------:R-:W-:Y:S01]  /*2280*/  UISETP.NE.AND UP0, UPT, UR6, 0x3, UPT ;  /* 0x000000030600788c */ /* 0x000fe2000bf05270 */
[----:B------:R-:W-:Y:S02]  /*2290*/  VIADD R0, R0, 0xffffffff ;  /* 0xffffffff00007836 */ /* 0x000fe40000000000 */
[C---:B------:R-:W-:Y:S01]  /*22a0*/  ISETP.NE.AND P1, PT, R2.reuse, 0x3, PT ;  /* 0x000000030200780c */ /* 0x040fe20003f25270 */
[----:B------:R-:W-:Y:S02]  /*22b0*/  USEL UR7, URZ, 0x1, UP0 ;  /* 0x000000013f077887 */ /* 0x000fe40008000000 */
[----:B------:R-:W-:Y:S01]  /*22c0*/  USEL UR6, UR6, URZ, UP0 ;  /* 0x0000003f06067287 */ /* 0x000fe20008000000 */
[----:B------:R-:W-:-:S03]  /*22d0*/  SEL R2, R2, RZ, P1 ;  /* 0x000000ff02027207 */ /* 0x000fc60000800000 */
[----:B------:R-:W-:Y:S01]  /*22e0*/  LOP3.LUT R6, R6, UR7, RZ, 0x3c, !PT ;  /* 0x0000000706067c12 */ /* 0x000fe2000f8e3cff */
[----:B------:R-:W-:Y:S07]  /*22f0*/  @P2 BRA `(.L_x_25) ;  /* 0xfffffff400cc2947 */ /* 0x000fee000383ffff */
.L_x_18:
[----:B------:R-:W1:Y:S02]  /*2300*/  LDC R0, c[0x0][0x28c] ;  /* 0x0000a300ff007b82 */ /* 0x000e640000000800 */
[----:B-1----:R-:W-:-:S13]  /*2310*/  ISETP.GE.AND P1, PT, R0, 0x1, PT ;  /* 0x000000010000780c */ /* 0x002fda0003f26270 */
[----:B------:R-:W-:Y:S05]  /*2320*/  @!P1 BRA `(.L_x_26) ;  /* 0x0000000000409947 */ /* 0x000fea0003800000 */
[----:B------:R-:W-:Y:S05]  /*2330*/  @!P0 BRA `(.L_x_27) ;  /* 0x0000000000048947 */ /* 0x000fea0003800000 */
[----:B------:R-:W-:Y:S01]  /*2340*/  BPT.TRAP 0x1 ;  /* 0x000000040000795c */ /* 0x000fe20000300000 */
.L_x_27:
[----:B------:R-:W-:Y:S01]  /*2350*/  UISETP.LT.AND UP0, UPT, UR40, 0x1, UPT ;  /* 0x000000012800788c */ /* 0x000fe2000bf01270 */
[----:B------:R-:W-:-:S03]  /*2360*/  ISETP.GT.U32.AND P0, PT, R17, 0x1, PT ;  /* 0x000000011100780c */ /* 0x000fc60003f04070 */
[----:B------:R-:W-:-:S04]  /*2370*/  USEL UR6, UR40, 0x1, UP0 ;  /* 0x0000000128067887 */ /* 0x000fc80008000000 */
[----:B------:R-:W-:-:S04]  /*2380*/  UIADD3 UR6, UR39, UR40, -UR6 ;  /* 0x0000002827067290 */ /* 0x000fc8000fffe806 */
[----:B------:R-:W-:-:S04]  /*2390*/  UIMAD.WIDE.U32 UR4, UR6, -0x55555555, URZ ;  /* 0xaaaaaaab060478a5 */ /* 0x000fc8000f8e003f */
[----:B------:R-:W-:-:S04]  /*23a0*/  USHF.R.U32.HI UR4, URZ, 0x1, UR5 ;  /* 0x000000013f047899 */ /* 0x000fc80008011605 */
[----:B------:R-:W-:-:S06]  /*23b0*/  UIMAD UR6, UR4, -0x3, UR6 ;  /* 0xfffffffd040678a4 */ /* 0x000fcc000f8e0206 */
[----:B------:R-:W-:-:S04]  /*23c0*/  IMAD.U32 R0, RZ, RZ, UR6 ;  /* 0x00000006ff007e24 */ /* 0x000fc8000f8e00ff */
[----:B------:R-:W-:-:S04]  /*23d0*/  IMAD R0, R0, 0x8, R5 ;  /* 0x0000000800007824 */ /* 0x000fc800078e0205 */
[----:B------:R-:W-:-:S05]  /*23e0*/  VIADD R0, R0, 0x18 ;  /* 0x0000001800007836 */ /* 0x000fca0000000000 */
[----:B------:R-:W-:-:S04]  /*23f0*/  PRMT R0, RZ, 0x654, R0 ;  /* 0x00000654ff007816 */ /* 0x000fc80000000000 */
[----:B------:R1:W-:Y:S01]  /*2400*/  SYNCS.ARRIVE.TRANS64.RED.A1T0 RZ, [R0+URZ], RZ ;  /* 0x000000ff00ff79a7 */ /* 0x0003e2000810043f */
[----:B------:R-:W-:Y:S05]  /*2410*/  @P0 BRA `(.L_x_26) ;  /* 0x0000000000040947 */ /* 0x000fea0003800000 */
[----:B------:R-:W-:Y:S01]  /*2420*/  BPT.TRAP 0x1 ;  /* 0x000000040000795c */ /* 0x000fe20000300000 */
.L_x_26:
[----:B------:R-:W3:Y:S01]  /*2430*/  LDC R4, c[0x0][0x288] ;  /* 0x0000a200ff047b82 */ /* 0x000ee20000000800 */
[----:B0-----:R-:W-:Y:S01]  /*2440*/  LOP3.LUT R3, R16, 0x60, RZ, 0xc0, !PT ;  /* 0x0000006010037812 */ /* 0x001fe200078ec0ff */
[----:B------:R-:W-:Y:S01]  /*2450*/  IMAD.SHL.U32 R35, R35, 0x8, RZ ;  /* 0x0000000823237824 */ /* 0x000fe200078e00ff */
[--C-:B-1----:R-:W-:Y:S01]  /*2460*/  SHF.R.U32.HI R0, RZ, 0x2, R16.reuse ;  /* 0x00000002ff007819 */ /* 0x102fe20000011610 */
[----:B------:R-:W-:Y:S01]  /*2470*/  UIADD3 UR39, UR40, UR39, URZ ;  /* 0x0000002728277290 */ /* 0x000fe2000fffe03f */
[----:B------:R-:W-:Y:S01]  /*2480*/  SHF.R.U32.HI R11, RZ, 0x1, R3 ;  /* 0x00000001ff0b7819 */ /* 0x000fe20000011603 */
[----:B------:R-:W-:Y:S01]  /*2490*/  IMAD.SHL.U32 R13, R34, 0x100, RZ ;  /* 0x00000100220d7824 */ /* 0x000fe200078e00ff */
[----:B------:R-:W-:Y:S01]  /*24a0*/  SHF.R.U32.HI R5, RZ, 0x7, R16 ;  /* 0x00000007ff057819 */ /* 0x000fe20000011610 */
[----:B------:R-:W-:Y:S01]  /*24b0*/  UISETP.GT.U32.AND UP0, UPT, UR39, 0x2, UPT ;  /* 0x000000022700788c */ /* 0x000fe2000bf04070 */
[----:B------:R-:W-:Y:S01]  /*24c0*/  LOP3.LUT R3, R16, 0x3, RZ, 0xc0, !PT ;  /* 0x0000000310037812 */ /* 0x000fe200078ec0ff */
[----:B------:R-:W-:Y:S01]  /*24d0*/  ULDC UR7, c[0x0][0x284] ;  /* 0x0000a10000077ab9 */ /* 0x000fe20000000800 */
[----:B------:R-:W-:Y:S01]  /*24e0*/  LOP3.LUT R2, R0, 0x7, RZ, 0xc0, !PT ;  /* 0x0000000700027812 */ /* 0x000fe200078ec0ff */
[----:B------:R-:W-:Y:S01]  /*24f0*/  UISETP.LT.U32.AND UP0, UPT, UR40, 0x3, UP0 ;  /* 0x000000032800788c */ /* 0x000fe20008701070 */
[----:B------:R-:W-:Y:S01]  /*2500*/  LOP3.LUT R0, R5, 0x1, RZ, 0xc0, !PT ;  /* 0x0000000105007812 */ /* 0x000fe200078ec0ff */
[----:B------:R-:W-:Y:S01]  /*2510*/  UISETP.GE.U32.AND UP1, UPT, UR40, 0x3, UPT ;  /* 0x000000032800788c */ /* 0x000fe2000bf26070 */
[--C-:B------:R-:W-:Y:S01]  /*2520*/  IADD3 R5, RZ, -R11, -R2.reuse ;  /* 0x8000000bff057210 */ /* 0x100fe20007ffe802 */
[----:B------:R-:W-:Y:S01]  /*2530*/  ULDC.64 UR8, c[0x0][0x5d0] ;  /* 0x0001740000087ab9 */ /* 0x000fe20000000a00 */
[----:B------:R-:W-:Y:S01]  /*2540*/  SHF.R.S32.HI R36, RZ, 0x1f, R37 ;  /* 0x0000001fff247819 */ /* 0x000fe20000011425 */
[C---:B------:R-:W-:Y:S01]  /*2550*/  IMAD.SHL.U32 R9, R0.reuse, 0x40, RZ ;  /* 0x0000004000097824 */ /* 0x040fe200078e00ff */
[----:B------:R-:W-:Y:S01]  /*2560*/  UIMAD.WIDE.U32 UR4, UR39, -0x55555555, URZ ;  /* 0xaaaaaaab270478a5 */ /* 0x000fe2000f8e003f */
[----:B------:R-:W-:Y:S01]  /*2570*/  IMAD R0, R0, -0x40, R5 ;  /* 0xffffffc000007824 */ /* 0x000fe200078e0205 */
[----:B------:R-:W-:Y:S01]  /*2580*/  USEL UR6, URZ, 0x1, !UP0 ;  /* 0x000000013f067887 */ /* 0x000fe2000c000000 */
[----:B------:R-:W-:Y:S01]  /*2590*/  IMAD.WIDE R6, R34, 0x100, RZ ;  /* 0x0000010022067825 */ /* 0x000fe200078e02ff */
[----:B------:R-:W-:Y:S01]  /*25a0*/  LOP3.LUT R9, R9, 0x40, R2, 0xe2, !PT ;  /* 0x0000004009097812 */ /* 0x000fe200078ee202 */
[----:B------:R-:W-:Y:S01]  /*25b0*/  USHF.R.U32.HI UR4, URZ, 0x1, UR5 ;  /* 0x000000013f047899 */ /* 0x000fe20008011605 */
[----:B---3--:R-:W-:Y:S01]  /*25c0*/  ISETP.GE.AND P0, PT, R35, R4, PT ;  /* 0x000000042300720c */ /* 0x008fe20003f06270 */
[----:B------:R-:W-:Y:S01]  /*25d0*/  IMAD R8, R3, -0x2, R4 ;  /* 0xfffffffe03087824 */ /* 0x000fe200078e0204 */
[----:B------:R-:W-:Y:S01]  /*25e0*/  ULOP3.LUT UR38, UR38, UR6, URZ, 0x3c, !UPT ;  /* 0x0000000626267292 */ /* 0x000fe2000f8e3c3f */
[----:B------:R-:W-:Y:S01]  /*25f0*/  IMAD.SHL.U32 R4, R16, 0x2, RZ ;  /* 0x0000000210047824 */ /* 0x000fe200078e00ff */
[C---:B------:R-:W-:Y:S01]  /*2600*/  ISETP.GE.OR P0, PT, R13.reuse, UR7, P0 ;  /* 0x000000070d007c0c */ /* 0x040fe20008706670 */
[----:B------:R-:W-:Y:S01]  /*2610*/  IMAD R2, R36, UR8, RZ ;  /* 0x0000000824027c24 */ /* 0x000fe2000f8e02ff */
[----:B------:R-:W-:Y:S01]  /*2620*/  UIMAD UR39, UR4, -0x3, UR39 ;  /* 0xfffffffd042778a4 */ /* 0x000fe2000f8e0227 */
[----:B------:R-:W-:Y:S01]  /*2630*/  IADD3 R44, -R13, UR7, R0 ;  /* 0x000000070d2c7c10 */ /* 0x000fe2000fffe100 */
[----:B------:R-:W-:Y:S01]  /*2640*/  @UP1 ULOP3.LUT UR38, UR38, 0x1, UR4, 0x78, !UPT ;  /* 0x0000000126261892 */ /* 0x000fe2000f8e7804 */
[----:B------:R-:W-:Y:S01]  /*2650*/  LOP3.LUT R4, R35, 0x6, R4, 0xf8, !PT ;  /* 0x0000000623047812 */ /* 0x000fe200078ef804 */
[----:B------:R-:W-:Y:S01]  /*2660*/  IMAD R15, R37, UR9, R2 ;  /* 0x00000009250f7c24 */ /* 0x000fe2000f8e0202 */
[----:B------:R-:W-:Y:S01]  /*2670*/  LOP3.LUT R39, R6, R9, R11, 0xfe, !PT ;  /* 0x0000000906277212 */ /* 0x000fe200078efe0b */
[----:B------:R-:W-:Y:S01]  /*2680*/  IMAD.IADD R45, R8, 0x1, -R35 ;  /* 0x00000001082d7824 */ /* 0x000fe200078e0a23 */
[----:B------:R-:W-:Y:S01]  /*2690*/  SHF.R.S32.HI R5, RZ, 0x1f, R4 ;  /* 0x0000001fff057819 */ /* 0x000fe20000011404 */
[----:B------:R-:W-:-:S02]  /*26a0*/  IMAD.MOV.U32 R0, RZ, RZ, -0x1 ;  /* 0xffffffffff007424 */ /* 0x000fc400078e00ff */
[----:B------:R-:W-:-:S04]  /*26b0*/  IMAD.WIDE.U32 R2, R37, UR8, R4 ;  /* 0x0000000825027c25 */ /* 0x000fc8000f8e0004 */
[----:B------:R-:W-:Y:S01]  /*26c0*/  IMAD.IADD R3, R3, 0x1, R15 ;  /* 0x0000000103037824 */ /* 0x000fe200078e020f */
[----:B------:R-:W-:Y:S06]  /*26d0*/  @P0 BRA `(.L_x_28) ;  /* 0x0000000800700947 */ /* 0x000fec0003800000 */
[----:B------:R-:W0:Y:S01]  /*26e0*/  LDC.64 R34, c[0x0][0x5c8] ;  /* 0x00017200ff227b82 */ /* 0x000e220000000a00 */
[----:B------:R-:W-:Y:S01]  /*26f0*/  ULDC.64 UR4, c[0x0][0x5c0] ;  /* 0x0001700000047ab9 */ /* 0x000fe20000000a00 */
[----:B------:R-:W-:Y:S01]  /*2700*/  BSSY B0, `(.L_x_28) ;  /* 0x0000099000007945 */ /* 0x000fe20003800000 */
[-C--:B0-----:R-:W-:Y:S02]  /*2710*/  IMAD R8, R7, R34.reuse, RZ ;  /* 0x0000002207087224 */ /* 0x081fe400078e02ff */
[----:B------:R-:W-:-:S04]  /*2720*/  IMAD.WIDE.U32 R2, R39, R34, R2 ;  /* 0x0000002227027225 */ /* 0x000fc800078e0002 */
[----:B------:R-:W-:Y:S01]  /*2730*/  IMAD R9, R39, R35, R8 ;  /* 0x0000002327097224 */ /* 0x000fe200078e0208 */
[----:B------:R-:W-:Y:S01]  /*2740*/  IADD3 R10, P0, R2, UR4, RZ ;  /* 0x00000004020a7c10 */ /* 0x000fe2000ff1e0ff */
[----:B------:R-:W-:Y:S02]  /*2750*/  IMAD R15, R35, 0x78, RZ ;  /* 0x00000078230f7824 */ /* 0x000fe400078e02ff */
[----:B------:R-:W-:Y:S01]  /*2760*/  IMAD.IADD R9, R3, 0x1, R9 ;  /* 0x0000000103097824 */ /* 0x000fe200078e0209 */
[----:B------:R-:W-:-:S04]  /*2770*/  LEA R12, P1, R34, R10, 0x3 ;  /* 0x0000000a220c7211 */ /* 0x000fc800078218ff */
[----:B------:R-:W-:Y:S02]  /*2780*/  IADD3.X R11, R9, UR5, RZ, P0, !PT ;  /* 0x00000005090b7c10 */ /* 0x000fe400087fe4ff */
[----:B-----5:R-:W-:Y:S02]  /*2790*/  ISETP.NE.AND P0, PT, R32, RZ, PT ;  /* 0x000000ff2000720c */ /* 0x020fe40003f05270 */
[C---:B------:R-:W-:Y:S02]  /*27a0*/  LEA.HI.X R13, R34.reuse, R11, R35, 0x3, P1 ;  /* 0x0000000b220d7211 */ /* 0x040fe400008f1c23 */
[C---:B------:R-:W-:Y:S01]  /*27b0*/  LEA R20, P1, R34.reuse, R12, 0x7 ;  /* 0x0000000c22147211 */ /* 0x040fe200078238ff */
[----:B------:R-:W-:-:S03]  /*27c0*/  IMAD.WIDE.U32 R2, R34, 0x78, R12 ;  /* 0x0000007822027825 */ /* 0x000fc600078e000c */
[----:B------:R-:W-:Y:S01]  /*27d0*/  LEA.HI.X R21, R34, R13, R35, 0x7, P1 ;  /* 0x0000000d22157211 */ /* 0x000fe200008f3c23 */
[----:B------:R-:W-:Y:S02]  /*27e0*/  IMAD.IADD R15, R3, 0x1, R15 ;  /* 0x00000001030f7824 */ /* 0x000fe400078e020f */
[----:B------:R-:W-:Y:S02]  /*27f0*/  IMAD.MOV.U32 R14, RZ, RZ, R2 ;  /* 0x000000ffff0e7224 */ /* 0x000fe400078e0002 */
[----:B------:R-:W-:Y:S05]  /*2800*/  @!P0 BRA `(.L_x_29) ;  /* 0x0000000400b08947 */ /* 0x000fea0003800000 */
[----:B------:R-:W0:Y:S01]  /*2810*/  LDC.64 R40, c[0x0][0x5b0] ;  /* 0x00016c00ff287b82 */ /* 0x000e220000000a00 */
[----:B------:R-:W-:Y:S01]  /*2820*/  ULDC.64 UR4, c[0x0][0x5b8] ;  /* 0x00016e0000047ab9 */ /* 0x000fe20000000a00 */
[----:B------:R-:W-:Y:S01]  /*2830*/  ISETP.GE.AND P0, PT, R44, 0x1, PT ;  /* 0x000000012c00780c */ /* 0x000fe20003f06270 */
[----:B------:R-:W-:Y:S01]  /*2840*/  IMAD R2, R36, UR4, RZ ;  /* 0x0000000424027c24 */ /* 0x000fe2000f8e02ff */
[----:B------:R-:W-:Y:S01]  /*2850*/  BSSY B1, `(.L_x_30) ;  /* 0x0000015000017945 */ /* 0x000fe20003800000 */
[----:B------:R-:W-:Y:S01]  /*2860*/  IMAD.WIDE.U32 R34, R37, UR4, R4 ;  /* 0x0000000425227c25 */ /* 0x000fe2000f8e0004 */
[----:B------:R-:W-:Y:S02]  /*2870*/  ISETP.LT.OR P4, PT, R45, 0x1, !P0 ;  /* 0x000000012d00780c */ /* 0x000fe40004781670 */
[----:B------:R-:W1:Y:S01]  /*2880*/  LDC.64 R42, c[0x0][0x5a8] ;  /* 0x00016a00ff2a7b82 */ /* 0x000e620000000a00 */
[----:B------:R-:W-:Y:S02]  /*2890*/  IMAD R5, R37, UR5, R2 ;  /* 0x0000000525057c24 */ /* 0x000fe4000f8e0202 */
[----:B------:R-:W-:-:S02]  /*28a0*/  IMAD.MOV.U32 R4, RZ, RZ, R34 ;  /* 0x000000ffff047224 */ /* 0x000fc400078e0022 */
[----:B------:R-:W-:Y:S02]  /*28b0*/  IMAD.IADD R5, R35, 0x1, R5 ;  /* 0x0000000123057824 */ /* 0x000fe400078e0205 */
[-C--:B0-----:R-:W-:Y:S01]  /*28c0*/  IMAD R2, R7, R40.reuse, RZ ;  /* 0x0000002807027224 */ /* 0x081fe200078e02ff */
[C---:B------:R-:W-:Y:S01]  /*28d0*/  SHF.L.U64.HI R7, R40.reuse, 0x3, R41 ;  /* 0x0000000328077819 */ /* 0x040fe20000010229 */
[----:B------:R-:W-:Y:S02]  /*28e0*/  IMAD.SHL.U32 R6, R40, 0x8, RZ ;  /* 0x0000000828067824 */ /* 0x000fe400078e00ff */
[C---:B------:R-:W-:Y:S02]  /*28f0*/  IMAD R37, R39.reuse, R41, R2 ;  /* 0x0000002927257224 */ /* 0x040fe400078e0202 */
[----:B------:R-:W-:-:S04]  /*2900*/  IMAD.WIDE.U32 R2, R39, R40, R4 ;  /* 0x0000002827027225 */ /* 0x000fc800078e0004 */
[----:B------:R-:W-:Y:S01]  /*2910*/  IMAD.WIDE.U32 R8, R39, R40, R6 ;  /* 0x0000002827087225 */ /* 0x000fe200078e0006 */
[----:B-1----:R-:W-:-:S03]  /*2920*/  IADD3 R2, P1, R2, R42, RZ ;  /* 0x0000002a02027210 */ /* 0x002fc60007f3e0ff */
[----:B------:R-:W-:Y:S01]  /*2930*/  IMAD.IADD R9, R37, 0x1, R9 ;  /* 0x0000000125097824 */ /* 0x000fe200078e0209 */
[--C-:B------:R-:W-:Y:S01]  /*2940*/  IADD3 R36, P2, P3, R34, R42, R8.reuse ;  /* 0x0000002a22247210 */ /* 0x100fe20007b5e008 */
[----:B------:R-:W-:Y:S01]  /*2950*/  IMAD R41, R41, 0x78, RZ ;  /* 0x0000007829297824 */ /* 0x000fe200078e02ff */
[----:B------:R-:W-:Y:S01]  /*2960*/  IADD3.X R3, R43, R3, R37, P1, !PT ;  /* 0x000000032b037210 */ /* 0x000fe20000ffe425 */
[----:B------:R-:W-:Y:S01]  /*2970*/  IMAD.WIDE.U32 R38, R40, 0x78, R8 ;  /* 0x0000007828267825 */ /* 0x000fe200078e0008 */
[----:B------:R-:W-:Y:S09]  /*2980*/  @P4 BRA `(.L_x_31) ;  /* 0x0000000000044947 */ /* 0x000ff20003800000 */
[----:B--2---:R0:W5:Y:S02]  /*2990*/  LDG.E.U8 R33, desc[UR36][R2.64] ;  /* 0x0000002402217981 */ /* 0x004164000c1e1100 */
.L_x_31:
[----:B------:R-:W-:Y:S05]  /*29a0*/  BSYNC B1 ;  /* 0x0000000000017941 */ /* 0x000fea0003800000 */
.L_x_30:
[----:B-----5:R-:W-:Y:S01]  /*29b0*/  LOP3.LUT R4, R33, 0xffff, RZ, 0xc0, !PT ;  /* 0x0000ffff21047812 */ /* 0x020fe200078ec0ff */
[----:B------:R-:W-:Y:S01]  /*29c0*/  IMAD.IADD R41, R39, 0x1, R41 ;  /* 0x0000000127297824 */ /* 0x000fe200078e0229 */
[C---:B------:R-:W-:Y:S01]  /*29d0*/  IADD3.X R37, R5.reuse, R43, R9, P2, P3 ;  /* 0x0000002b05257210 */ /* 0x040fe200017e6409 */
[----:B------:R-:W-:Y:S01]  /*29e0*/  BSSY B1, `(.L_x_32) ;  /* 0x0000013000017945 */ /* 0x000fe20003800000 */
[----:B------:R-:W-:Y:S02]  /*29f0*/  IADD3 R9, P3, P5, R34, R38, R6 ;  /* 0x0000002622097210 */ /* 0x000fe40007d7e006 */
[----:B------:R-:W-:Y:S02]  /*2a00*/  PRMT R4, R4, 0x8880, RZ ;  /* 0x0000888004047816 */ /* 0x000fe400000000ff */
[----:B------:R-:W-:Y:S02]  /*2a10*/  IADD3.X R8, R5, R41, R7, P3, P5 ;  /* 0x0000002905087210 */ /* 0x000fe40001fea407 */
[----:B------:R-:W-:Y:S01]  /*2a20*/  ISETP.LT.OR P0, PT, R45, 0x2, !P0 ;  /* 0x000000022d00780c */ /* 0x000fe20004701670 */
[----:B------:R-:W-:Y:S01]  /*2a30*/  IMAD.MOV.U32 R7, RZ, RZ, R4 ;  /* 0x000000ffff077224 */ /* 0x000fe200078e0004 */
[----:B------:R-:W-:-:S02]  /*2a40*/  IADD3 R34, P1, P2, R34, R42, R38 ;  /* 0x0000002a22227210 */ /* 0x000fc40007a3e026 */
[C---:B------:R-:W-:Y:S01]  /*2a50*/  ISETP.GE.AND P3, PT, R44.reuse, 0x9, PT ;  /* 0x000000092c00780c */ /* 0x040fe20003f66270 */
[----:B------:R-:W-:Y:S01]  /*2a60*/  IMAD R6, R7, R32, RZ ;  /* 0x0000002007067224 */ /* 0x000fe200078e02ff */
[----:B------:R-:W-:Y:S02]  /*2a70*/  IADD3.X R35, R5, R43, R41, P1, P2 ;  /* 0x0000002b05237210 */ /* 0x000fe40000fe4429 */
[----:B------:R-:W-:Y:S01]  /*2a80*/  ISETP.GE.AND P2, PT, R44, 0x81, PT ;  /* 0x000000812c00780c */ /* 0x000fe20003f46270 */
[----:B------:R-:W-:Y:S01]  /*2a90*/  @!P4 IMAD R7, R24, R23, R6 ;  /* 0x000000171807c224 */ /* 0x000fe200078e0206 */
[----:B------:R-:W-:Y:S02]  /*2aa0*/  ISETP.GE.AND P1, PT, R44, 0x89, PT ;  /* 0x000000892c00780c */ /* 0x000fe40003f26270 */
[----:B------:R-:W-:Y:S02]  /*2ab0*/  IADD3 R4, P5, R9, R42, RZ ;  /* 0x0000002a09047210 */ /* 0x000fe40007fbe0ff */
[----:B------:R1:W-:Y:S01]  /*2ac0*/  @!P4 STG.E.U8 desc[UR36][R10.64], R7 ;  /* 0x000000070a00c986 */ /* 0x0003e2000c101124 */
[----:B------:R-:W-:Y:S10]  /*2ad0*/  @P0 BRA `(.L_x_33) ;  /* 0x00000000000c0947 */ /* 0x000ff40003800000 */
[----:B--2---:R-:W1:Y:S02]  /*2ae0*/  LDG.E.U8 R33, desc[UR36][R2.64+0x1] ;  /* 0x0000012402217981 */ /* 0x004e64000c1e1100 */
[----:B-1----:R-:W-:-:S05]  /*2af0*/  PRMT R7, R33, 0x8880, RZ ;  /* 0x0000888021077816 */ /* 0x002fca00000000ff */
[----:B------:R-:W-:-:S07]  /*2b00*/  IMAD R6, R7, R32, RZ ;  /* 0x0000002007067224 */ /* 0x000fce00078e02ff */
.L_x_33:
[----:B------:R-:W-:Y:S05]  /*2b10*/  BSYNC B1 ;  /* 0x0000000000017941 */ /* 0x000fea0003800000 */
.L_x_32:
[----:B------:R-:W-:Y:S01]  /*2b20*/  @!P0 IMAD R25, R25, R23, R6 ;  /* 0x0000001719198224 */ /* 0x000fe200078e0206 */
[C---:B------:R-:W-:Y:S01]  /*2b30*/  ISETP.LT.OR P4, PT, R45.reuse, 0x1, !P3 ;  /* 0x000000012d00780c */ /* 0x040fe20005f81670 */
[----:B------:R-:W-:Y:S01]  /*2b40*/  BSSY B1, `(.L_x_34) ;  /* 0x0000007000017945 */ /* 0x000fe20003800000 */
[----:B------:R-:W-:Y:S02]  /*2b50*/  ISETP.LT.OR P3, PT, R45, 0x2, !P3 ;  /* 0x000000022d00780c */ /* 0x000fe40005f61670 */
[----:B------:R3:W-:Y:S09]  /*2b60*/  @!P0 STG.E.U8 desc[UR36][R10.64+0x1], R25 ;  /* 0x000001190a008986 */ /* 0x0007f2000c101124 */
[----:B------:R-:W-:Y:S05]  /*2b70*/  @P4 BRA `(.L_x_35) ;  /* 0x00000000000c4947 */ /* 0x000fea0003800000 */
[----:B--2---:R-:W0:Y:S02]  /*2b80*/  LDG.E.U8 R33, desc[UR36][R36.64] ;  /* 0x0000002424217981 */ /* 0x004e24000c1e1100 */
[----:B0-----:R-:W-:-:S05]  /*2b90*/  PRMT R3, R33, 0x8880, RZ ;  /* 0x0000888021037816 */ /* 0x001fca00000000ff */
[----:B------:R-:W-:-:S07]  /*2ba0*/  IMAD R6, R3, R32, RZ ;  /* 0x0000002003067224 */ /* 0x000fce00078e02ff */
.L_x_35:
[----:B------:R-:W-:Y:S05]  /*2bb0*/  BSYNC B1 ;  /* 0x0000000000017941 */ /* 0x000fea0003800000 */
.L_x_34:
[----:B0-----:R-:W-:Y:S01]  /*2bc0*/  @!P4 IMAD R3, R26, R23, R6 ;  /* 0x000000171a03c224 */ /* 0x001fe200078e0206 */
[----:B------:R-:W-:Y:S04]  /*2bd0*/  BSSY B1, `(.L_x_36) ;  /* 0x0000006000017945 */ /* 0x000fe80003800000 */
[----:B------:R0:W-:Y:S01]  /*2be0*/  @!P4 STG.E.U8 desc[UR36][R12.64], R3 ;  /* 0x000000030c00c986 */ /* 0x0001e2000c101124 */
[----:B------:R-:W-:Y:S05]  /*2bf0*/  @P3 BRA `(.L_x_37) ;  /* 0x00000000000c3947 */ /* 0x000fea0003800000 */
[----:B--2---:R-:W0:Y:S02]  /*2c00*/  LDG.E.U8 R33, desc[UR36][R36.64+0x1] ;  /* 0x0000012424217981 */ /* 0x004e24000c1e1100 */
[----:B0-----:R-:W-:-:S05]  /*2c10*/  PRMT R3, R33, 0x8880, RZ ;  /* 0x0000888021037816 */ /* 0x001fca00000000ff */
[----:B------:R-:W-:-:S07]  /*2c20*/  IMAD R6, R3, R32, RZ ;  /* 0x0000002003067224 */ /* 0x000fce00078e02ff */
.L_x_37:
[----:B------:R-:W-:Y:S05]  /*2c30*/  BSYNC B1 ;  /* 0x0000000000017941 */ /* 0x000fea0003800000 */
.L_x_36:
[----:B------:R-:W-:Y:S01]  /*2c40*/  @!P3 IMAD R27, R27, R23, R6 ;  /* 0x000000171b1bb224 */ /* 0x000fe200078e0206 */
[C---:B------:R-:W-:Y:S01]  /*2c50*/  ISETP.LT.OR P0, PT, R45.reuse, 0x1, !P2 ;  /* 0x000000012d00780c */ /* 0x040fe20005701670 */
[----:B------:R-:W-:Y:S01]  /*2c60*/  BSSY B1, `(.L_x_38) ;  /* 0x0000008000017945 */ /* 0x000fe20003800000 */
[C---:B------:R-:W-:Y:S02]  /*2c70*/  ISETP.LT.OR P2, PT, R45.reuse, 0x2, !P2 ;  /* 0x000000022d00780c */ /* 0x040fe40005741670 */
[----:B------:R4:W-:Y:S01]  /*2c80*/  @!P3 STG.E.U8 desc[UR36][R12.64+0x1], R27 ;  /* 0x0000011b0c00b986 */ /* 0x0009e2000c101124 */
[----:B------:R-:W-:-:S08]  /*2c90*/  ISETP.LT.OR P4, PT, R45, 0x1, !P1 ;  /* 0x000000012d00780c */ /* 0x000fd00004f81670 */
[----:B------:R-:W-:Y:S05]  /*2ca0*/  @P0 BRA `(.L_x_39) ;  /* 0x00000000000c0947 */ /* 0x000fea0003800000 */
[----:B--2---:R-:W0:Y:S02]  /*2cb0*/  LDG.E.U8 R33, desc[UR36][R34.64] ;  /* 0x0000002422217981 */ /* 0x004e24000c1e1100 */
[----:B0-----:R-:W-:-:S05]  /*2cc0*/  PRMT R3, R33, 0x8880, RZ ;  /* 0x0000888021037816 */ /* 0x001fca00000000ff */
[----:B------:R-:W-:-:S07]  /*2cd0*/  IMAD R6, R3, R32, RZ ;  /* 0x0000002003067224 */ /* 0x000fce00078e02ff */
.L_x_39:
[----:B------:R-:W-:Y:S05]  /*2ce0*/  BSYNC B1 ;  /* 0x0000000000017941 */ /* 0x000fea0003800000 */
.L_x_38:
[----:B0-----:R-:W-:Y:S01]  /*2cf0*/  @!P0 IMAD R3, R28, R23, R6 ;  /* 0x000000171c038224 */ /* 0x001fe200078e0206 */
[----:B------:R-:W-:Y:S01]  /*2d00*/  BSSY B1, `(.L_x_40) ;  /* 0x0000007000017945 */ /* 0x000fe20003800000 */
[----:B------:R-:W-:-:S03]  /*2d10*/  IMAD.X R5, R8, 0x1, R43, P5 ;  /* 0x0000000108057824 */ /* 0x000fc600028e062b */
[----:B------:R0:W-:Y:S01]  /*2d20*/  @!P0 STG.E.U8 desc[UR36][R14.64], R3 ;  /* 0x000000030e008986 */ /* 0x0001e2000c101124 */
[----:B------:R-:W-:Y:S05]  /*2d30*/  @P2 BRA `(.L_x_41) ;  /* 0x00000000000c2947 */ /* 0x000fea0003800000 */
[----:B--2---:R-:W0:Y:S02]  /*2d40*/  LDG.E.U8 R33, desc[UR36][R34.64+0x1] ;  /* 0x0000012422217981 */ /* 0x004e24000c1e1100 */
[----:B0-----:R-:W-:-:S05]  /*2d50*/  PRMT R3, R33, 0x8880, RZ ;  /* 0x0000888021037816 */ /* 0x001fca00000000ff */
[----:B------:R-:W-:-:S07]  /*2d60*/  IMAD R6, R3, R32, RZ ;  /* 0x0000002003067224 */ /* 0x000fce00078e02ff */
.L_x_41:
[----:B------:R-:W-:Y:S05]  /*2d70*/  BSYNC B1 ;  /* 0x0000000000017941 */ /* 0x000fea0003800000 */
.L_x_40:
[----:B------:R-:W-:Y:S01]  /*2d80*/  @!P2 IMAD R29, R29, R23, R6 ;  /* 0x000000171d1da224 */ /* 0x000fe200078e0206 */
[----:B------:R-:W-:Y:S04]  /*2d90*/  BSSY B1, `(.L_x_42) ;  /* 0x0000006000017945 */ /* 0x000fe80003800000 */
[----:B------:R0:W-:Y:S01]  /*2da0*/  @!P2 STG.E.U8 desc[UR36][R14.64+0x1], R29 ;  /* 0x0000011d0e00a986 */ /* 0x0001e2000c101124 */
[----:B------:R-:W-:Y:S05]  /*2db0*/  @P4 BRA `(.L_x_43) ;  /* 0x00000000000c4947 */ /* 0x000fea0003800000 */
[----:B--2---:R-:W0:Y:S02]  /*2dc0*/  LDG.E.U8 R33, desc[UR36][R4.64] ;  /* 0x0000002404217981 */ /* 0x004e24000c1e1100 */
[----:B0-----:R-:W-:-:S05]  /*2dd0*/  PRMT R3, R33, 0x8880, RZ ;  /* 0x0000888021037816 */ /* 0x001fca00000000ff */
[----:B------:R-:W-:-:S07]  /*2de0*/  IMAD R6, R3, R32, RZ ;  /* 0x0000002003067224 */ /* 0x000fce00078e02ff */
.L_x_43:
[----:B------:R-:W-:Y:S05]  /*2df0*/  BSYNC B1 ;  /* 0x0000000000017941 */ /* 0x000fea0003800000 */
.L_x_42:
[----:B0-----:R-:W-:Y:S01]  /*2e00*/  @!P4 IMAD R3, R30, R23, R6 ;  /* 0x000000171e03c224 */ /* 0x001fe200078e0206 */
[----:B------:R-:W-:Y:S01]  /*2e10*/  ISETP.LT.OR P1, PT, R45, 0x2, !P1 ;  /* 0x000000022d00780c */ /* 0x000fe20004f21670 */
[----:B------:R-:W-:Y:S03]  /*2e20*/  BSSY B1, `(.L_x_44) ;  /* 0x0000006000017945 */ /* 0x000fe60003800000 */
[----:B------:R0:W-:Y:S09]  /*2e30*/  @!P4 STG.E.U8 desc[UR36][R20.64], R3 ;  /* 0x000000031400c986 */ /* 0x0001f2000c101124 */
[----:B------:R-:W-:Y:S05]  /*2e40*/  @P1 BRA `(.L_x_45) ;  /* 0x00000000000c1947 */ /* 0x000fea0003800000 */
[----:B--2---:R-:W0:Y:S02]  /*2e50*/  LDG.E.U8 R33, desc[UR36][R4.64+0x1] ;  /* 0x0000012404217981 */ /* 0x004e24000c1e1100 */
[----:B0-----:R-:W-:-:S05]  /*2e60*/  PRMT R3, R33, 0x8880, RZ ;  /* 0x0000888021037816 */ /* 0x001fca00000000ff */
[----:B------:R-:W-:-:S07]  /*2e70*/  IMAD R6, R3, R32, RZ ;  /* 0x0000002003067224 */ /* 0x000fce00078e02ff */
.L_x_45:
[----:B------:R-:W-:Y:S05]  /*2e80*/  BSYNC B1 ;  /* 0x0000000000017941 */ /* 0x000fea0003800000 */
.L_x_44:
[----:B------:R-:W-:Y:S01]  /*2e90*/  IMAD R31, R31, R23, R6 ;  /* 0x000000171f1f7224 */ /* 0x000fe200078e0206 */
[----:B------:R-:W-:Y:S06]  /*2ea0*/  @P1 BRA `(.L_x_46) ;  /* 0x0000000000781947 */ /* 0x000fec0003800000 */
[----:B------:R0:W-:Y:S01]  /*2eb0*/  STG.E.U8 desc[UR36][R20.64+0x1], R31 ;  /* 0x0000011f14007986 */ /* 0x0001e2000c101124 */
[----:B------:R-:W-:Y:S05]  /*2ec0*/  BRA `(.L_x_46) ;  /* 0x0000000000707947 */ /* 0x000fea0003800000 */
.L_x_29:
[C---:B------:R-:W-:Y:S02]  /*2ed0*/  ISETP.GE.AND P1, PT, R44.reuse, 0x1, PT ;  /* 0x000000012c00780c */ /* 0x040fe40003f26270 */
[C---:B------:R-:W-:Y:S02]  /*2ee0*/  ISETP.GE.AND P4, PT, R44.reuse, 0x9, PT ;  /* 0x000000092c00780c */ /* 0x040fe40003f86270 */
[C---:B------:R-:W-:Y:S02]  /*2ef0*/  ISETP.LT.OR P3, PT, R45.reuse, 0x1, !P1 ;  /* 0x000000012d00780c */ /* 0x040fe40004f61670 */
[----:B------:R-:W-:Y:S02]  /*2f00*/  ISETP.LT.OR P1, PT, R45, 0x2, !P1 ;  /* 0x000000022d00780c */ /* 0x000fe40004f21670 */
[C---:B------:R-:W-:Y:S02]  /*2f10*/  ISETP.GE.AND P2, PT, R44.reuse, 0x81, PT ;  /* 0x000000812c00780c */ /* 0x040fe40003f46270 */
[----:B------:R-:W-:-:S04]  /*2f20*/  ISETP.GE.AND P0, PT, R44, 0x89, PT ;  /* 0x000000892c00780c */ /* 0x000fc80003f06270 */
[C---:B------:R-:W-:Y:S02]  /*2f30*/  ISETP.LT.OR P5, PT, R45.reuse, 0x1, !P0 ;  /* 0x000000012d00780c */ /* 0x040fe400047a1670 */
[----:B------:R-:W-:Y:S01]  /*2f40*/  ISETP.LT.OR P0, PT, R45, 0x2, !P0 ;  /* 0x000000022d00780c */ /* 0x000fe20004701670 */
[-C--:B------:R-:W-:Y:S02]  /*2f50*/  @!P3 IMAD R3, R24, R23.reuse, RZ ;  /* 0x000000171803b224 */ /* 0x080fe400078e02ff */
[----:B------:R-:W-:-:S03]  /*2f60*/  @!P1 IMAD R25, R25, R23, RZ ;  /* 0x0000001719199224 */ /* 0x000fc600078e02ff */
[----:B------:R0:W-:Y:S01]  /*2f70*/  @!P3 STG.E.U8 desc[UR36][R10.64], R3 ;  /* 0x000000030a00b986 */ /* 0x0001e2000c101124 */
[----:B------:R-:W-:-:S03]  /*2f80*/  ISETP.LT.OR P3, PT, R45, 0x1, !P4 ;  /* 0x000000012d00780c */ /* 0x000fc60006761670 */
[----:B------:R1:W-:Y:S01]  /*2f90*/  @!P1 STG.E.U8 desc[UR36][R10.64+0x1], R25 ;  /* 0x000001190a009986 */ /* 0x0003e2000c101124 */
[C---:B------:R-:W-:Y:S02]  /*2fa0*/  ISETP.LT.OR P1, PT, R45.reuse, 0x2, !P4 ;  /* 0x000000022d00780c */ /* 0x040fe40006721670 */
[----:B------:R-:W-:Y:S01]  /*2fb0*/  ISETP.LT.OR P4, PT, R45, 0x1, !P2 ;  /* 0x000000012d00780c */ /* 0x000fe20005781670 */
[-C--:B------:R-:W-:Y:S01]  /*2fc0*/  @!P0 IMAD R31, R31, R23.reuse, RZ ;  /* 0x000000171f1f8224 */ /* 0x080fe200078e02ff */
[----:B------:R-:W-:Y:S01]  /*2fd0*/  ISETP.LT.OR P2, PT, R45, 0x2, !P2 ;  /* 0x000000022d00780c */ /* 0x000fe20005741670 */
[----:B0-----:R-:W-:-:S04]  /*2fe0*/  @!P5 IMAD R3, R30, R23, RZ ;  /* 0x000000171e03d224 */ /* 0x001fc800078e02ff */
[----:B------:R-:W-:-:S04]  /*2ff0*/  @!P3 IMAD R5, R26, R23, RZ ;  /* 0x000000171a05b224 */ /* 0x000fc800078e02ff */
[-C--:B------:R-:W-:Y:S01]  /*3000*/  @!P1 IMAD R27, R27, R23.reuse, RZ ;  /* 0x000000171b1b9224 */ /* 0x080fe200078e02ff */
[----:B------:R1:W-:Y:S01]  /*3010*/  @!P3 STG.E.U8 desc[UR36][R12.64], R5 ;  /* 0x000000050c00b986 */ /* 0x0003e2000c101124 */
[-C--:B------:R-:W-:Y:S02]  /*3020*/  @!P4 IMAD R7, R28, R23.reuse, RZ ;  /* 0x000000171c07c224 */ /* 0x080fe400078e02ff */
[----:B------:R-:W-:Y:S01]  /*3030*/  @!P2 IMAD R29, R29, R23, RZ ;  /* 0x000000171d1da224 */ /* 0x000fe200078e02ff */
[----:B------:R1:W-:Y:S04]  /*3040*/  @!P1 STG.E.U8 desc[UR36][R12.64+0x1], R27 ;  /* 0x0000011b0c009986 */ /* 0x0003e8000c101124 */
[----:B------:R1:W-:Y:S04]  /*3050*/  @!P4 STG.E.U8 desc[UR36][R14.64], R7 ;  /* 0x000000070e00c986 */ /* 0x0003e8000c101124 */
[----:B------:R1:W-:Y:S04]  /*3060*/  @!P2 STG.E.U8 desc[UR36][R14.64+0x1], R29 ;  /* 0x0000011d0e00a986 */ /* 0x0003e8000c101124 */
[----:B------:R1:W-:Y:S04]  /*3070*/  @!P5 STG.E.U8 desc[UR36][R20.64], R3 ;  /* 0x000000031400d986 */ /* 0x0003e8000c101124 */
[----:B------:R1:W-:Y:S02]  /*3080*/  @!P0 STG.E.U8 desc[UR36][R20.64+0x1], R31 ;  /* 0x0000011f14008986 */ /* 0x0003e4000c101124 */
.L_x_46:
[----:B------:R-:W-:Y:S05]  /*3090*/  BSYNC B0 ;  /* 0x0000000000007941 */ /* 0x000fea0003800000 */
.L_x_28:
[----:B------:R-:W-:Y:S01]  /*30a0*/  ULDC UR4, c[0x0][0xc] ;  /* 0x0000030000047ab9 */ /* 0x000fe20000000800 */
[----:B------:R-:W-:Y:S01]  /*30b0*/  ULDC UR5, c[0x0][0x10] ;  /* 0x0000040000057ab9 */ /* 0x000fe20000000800 */
[----:B01----:R-:W0:Y:S01]  /*30c0*/  LDC R3, c[0x0][0x14] ;  /* 0x00000500ff037b82 */ /* 0x003e220000000800 */
[----:B------:R-:W-:Y:S01]  /*30d0*/  UIMAD.WIDE.U32 UR4, UR4, UR5, URZ ;  /* 0x00000005040472a5 */ /* 0x000fe2000f8e003f */
[----:B------:R-:W-:Y:S01]  /*30e0*/  PRMT R2, RZ, 0x7610, R2 ;  /* 0x00007610ff027816 */ /* 0x000fe20000000002 */
[----:B------:R-:W-:Y:S02]  /*30f0*/  IMAD.MOV.U32 R35, RZ, RZ, -0x1 ;  /* 0xffffffffff237424 */ /* 0x000fe400078e00ff */
[----:B------:R-:W-:Y:S02]  /*3100*/  IMAD.MOV.U32 R37, RZ, RZ, -0x1 ;  /* 0xffffffffff257424 */ /* 0x000fe400078e00ff */
[----:B0-----:R-:W-:-:S04]  /*3110*/  IMAD.WIDE.U32 R18, R3, UR4, R18 ;  /* 0x0000000403127c25 */ /* 0x001fc8000f8e0012 */
[----:B------:R-:W-:Y:S01]  /*3120*/  IMAD R3, R3, UR5, RZ ;  /* 0x0000000503037c24 */ /* 0x000fe2000f8e02ff */
[----:B------:R-:W-:Y:S02]  /*3130*/  ULDC.64 UR4, c[0x0][0x650] ;  /* 0x0001940000047ab9 */ /* 0x000fe40000000a00 */
[----:B------:R-:W-:Y:S01]  /*3140*/  ISETP.GE.U32.AND P0, PT, R18, UR4, PT ;  /* 0x0000000412007c0c */ /* 0x000fe2000bf06070 */
[----:B------:R-:W-:-:S05]  /*3150*/  IMAD.IADD R19, R19, 0x1, R3 ;  /* 0x0000000113137824 */ /* 0x000fca00078e0203 */
[----:B------:R-:W-:-:S13]  /*3160*/  ISETP.GE.U32.AND.EX P0, PT, R19, UR5, PT, P0 ;  /* 0x0000000513007c0c */ /* 0x000fda000bf06100 */
[----:B------:R-:W-:Y:S05]  /*3170*/  @P0 BRA `(.L_x_47) ;  /* 0x0000000400640947 */ /* 0x000fea0003800000 */
[----:B---3--:R-:W0:Y:S01]  /*3180*/  S2R R10, SR_CTAID.X ;  /* 0x00000000000a7919 */ /* 0x008e220000002500 */
[----:B------:R-:W1:Y:S01]  /*3190*/  LDC.64 R8, c[0x0][0x628] ;  /* 0x00018a00ff087b82 */ /* 0x000e620000000a00 */
[----:B------:R-:W-:Y:S01]  /*31a0*/  ULDC UR4, c[0x0][0x150] ;  /* 0x0000540000047ab9 */ /* 0x000fe20000000800 */
[----:B------:R-:W-:Y:S01]  /*31b0*/  IMAD.MOV.U32 R6, RZ, RZ, R18 ;  /* 0x000000ffff067224 */ /* 0x000fe200078e0012 */
[----:B------:R-:W3:Y:S01]  /*31c0*/  S2R R20, SR_CTAID.Y ;  /* 0x0000000000147919 */ /* 0x000ee20000002600 */
[----:B------:R-:W-:-:S04]  /*31d0*/  IMAD.MOV.U32 R7, RZ, RZ, R19 ;  /* 0x000000ffff077224 */ /* 0x000fc800078e0013 */
[----:B------:R-:W2:Y:S08]  /*31e0*/  LDC R15, c[0x0][0x144] ;  /* 0x00005100ff0f7b82 */ /* 0x000eb00000000800 */
[----:B------:R-:W2:Y:S08]  /*31f0*/  LDC R0, c[0x0][0x630] ;  /* 0x00018c00ff007b82 */ /* 0x000eb00000000800 */
[----:B----4-:R-:W4:Y:S01]  /*3200*/  LDC.64 R12, c[0x0][0x620] ;  /* 0x00018800ff0c7b82 */ /* 0x010f220000000a00 */
[----:B-1----:R-:W-:-:S04]  /*3210*/  ISETP.NE.U32.AND P0, PT, R8, RZ, PT ;  /* 0x000000ff0800720c */ /* 0x002fc80003f05070 */
[----:B------:R-:W-:Y:S02]  /*3220*/  ISETP.NE.AND.EX P0, PT, R9, RZ, PT, P0 ;  /* 0x000000ff0900720c */ /* 0x000fe40003f05300 */
[----:B0-----:R-:W-:-:S05]  /*3230*/  I2FP.F32.U32 R2, R10 ;  /* 0x0000000a00027245 */ /* 0x001fca0000201000 */
[----:B------:R-:W-:-:S04]  /*3240*/  FMUL R2, R2, UR4 ;  /* 0x0000000402027c20 */ /* 0x000fc80008400000 */
[----:B------:R0:W1:Y:S02]  /*3250*/  F2I.U32.TRUNC.NTZ R14, R2 ;  /* 0x00000002000e7305 */ /* 0x000064000020f000 */
[----:B--23--:R-:W-:Y:S05]  /*3260*/  @!P0 BRA `(.L_x_48) ;  /* 0x0000000000288947 */ /* 0x00cfea0003800000 */
[----:B------:R-:W2:Y:S02]  /*3270*/  LDC R3, c[0x0][0x634] ;  /* 0x00018d00ff037b82 */ /* 0x000ea40000000800 */
[----:B--2---:R-:W-:-:S05]  /*3280*/  IADD3 R7, P0, R18, R3, RZ ;  /* 0x0000000312077210 */ /* 0x004fca0007f1e0ff */
[----:B------:R-:W-:-:S04]  /*3290*/  IMAD.X R11, RZ, RZ, R19, P0 ;  /* 0x000000ffff0b7224 */ /* 0x000fc800000e0613 */
[----:B0-----:R-:W-:-:S04]  /*32a0*/  IMAD.WIDE.U32 R2, R11, R8, RZ ;  /* 0x000000080b027225 */ /* 0x001fc800078e00ff */
[----:B------:R-:W-:-:S04]  /*32b0*/  IMAD.WIDE.U32 R4, P0, R7, R9, R2 ;  /* 0x0000000907047225 */ /* 0x000fc80007800002 */
[----:B------:R-:W-:-:S04]  /*32c0*/  IMAD.WIDE.U32 R2, R7, R8, RZ ;  /* 0x0000000807027225 */ /* 0x000fc800078e00ff */
[----:B------:R-:W-:Y:S01]  /*32d0*/  IMAD.X R7, RZ, RZ, RZ, P0 ;  /* 0x000000ffff077224 */ /* 0x000fe200000e06ff */
[----:B------:R-:W-:Y:S01]  /*32e0*/  IADD3 RZ, P0, R3, R4, RZ ;  /* 0x0000000403ff7210 */ /* 0x000fe20007f1e0ff */
[----:B------:R-:W-:-:S04]  /*32f0*/  IMAD.MOV.U32 R6, RZ, RZ, R5 ;  /* 0x000000ffff067224 */ /* 0x000fc800078e0005 */
[----:B------:R-:W-:-:S08]  /*3300*/  IMAD.WIDE.U32.X R6, R11, R9, R6, P0 ;  /* 0x000000090b067225 */ /* 0x000fd000000e0406 */
.L_x_48:
[----:B------:R-:W2:Y:S01]  /*3310*/  LDC.64 R26, c[0x0][0x640] ;  /* 0x00019000ff1a7b82 */ /* 0x000ea20000000a00 */
[-CC-:B------:R-:W-:Y:S01]  /*3320*/  SHF.R.U64 R37, R6, R0.reuse, R7.reuse ;  /* 0x0000000006257219 */ /* 0x180fe20000001207 */
[----:B-1----:R-:W-:Y:S01]  /*3330*/  IMAD.MOV R14, RZ, RZ, -R14 ;  /* 0x000000ffff0e7224 */ /* 0x002fe200078e0a0e */
[----:B------:R-:W-:Y:S01]  /*3340*/  SHF.R.U32.HI R0, RZ, R0, R7 ;  /* 0x00000000ff007219 */ /* 0x000fe20000011607 */
[----:B------:R-:W-:Y:S01]  /*3350*/  ULDC UR4, c[0x0][0x154] ;  /* 0x0000550000047ab9 */ /* 0x000fe20000000800 */
[----:B------:R-:W-:Y:S01]  /*3360*/  IADD3 R5, P0, RZ, -R37, RZ ;  /* 0x80000025ff057210 */ /* 0x000fe20007f1e0ff */
[----:B------:R-:W-:Y:S02]  /*3370*/  IMAD R15, R15, R14, R10 ;  /* 0x0000000e0f0f7224 */ /* 0x000fe400078e020a */
[----:B------:R-:W1:Y:S01]  /*3380*/  LDC R4, c[0x0][0x618] ;  /* 0x00018600ff047b82 */ /* 0x000e620000000800 */
[----:B------:R-:W-:Y:S02]  /*3390*/  IMAD.MOV.U32 R7, RZ, RZ, 0x1 ;  /* 0x00000001ff077424 */ /* 0x000fe400078e00ff */
[----:B------:R-:W-:-:S04]  /*33a0*/  IMAD.X R3, RZ, RZ, ~R0, P0 ;  /* 0x000000ffff037224 */ /* 0x000fc800000e0e00 */
[-C--:B----4-:R-:W-:Y:S01]  /*33b0*/  IMAD R0, R3, R12.reuse, RZ ;  /* 0x0000000c03007224 */ /* 0x090fe200078e02ff */
[----:B------:R-:W3:Y:S01]  /*33c0*/  LDC R6, c[0x0][0x608] ;  /* 0x00018200ff067b82 */ /* 0x000ee20000000800 */
[----:B0-----:R-:W-:-:S04]  /*33d0*/  IMAD.WIDE.U32 R2, R5, R12, R18 ;  /* 0x0000000c05027225 */ /* 0x001fc800078e0012 */
[----:B------:R-:W-:Y:S01]  /*33e0*/  IMAD R5, R5, R13, R0 ;  /* 0x0000000d05057224 */ /* 0x000fe200078e0200 */
[----:B------:R-:W-:Y:S02]  /*33f0*/  I2FP.F32.U32 R0, R20 ;  /* 0x0000001400007245 */ /* 0x000fe40000201000 */
[----:B------:R-:W0:Y:S01]  /*3400*/  LDC R24, c[0x0][0x658] ;  /* 0x00019600ff187b82 */ /* 0x000e220000000800 */
[----:B------:R-:W-:Y:S01]  /*3410*/  IMAD.IADD R3, R3, 0x1, R5 ;  /* 0x0000000103037824 */ /* 0x000fe200078e0205 */
[----:B--2---:R-:W-:Y:S01]  /*3420*/  ISETP.NE.U32.AND P0, PT, R26, RZ, PT ;  /* 0x000000ff1a00720c */ /* 0x004fe20003f05070 */
[----:B------:R-:W-:Y:S01]  /*3430*/  FMUL R0, R0, UR4 ;  /* 0x0000000400007c20 */ /* 0x000fe20008400000 */
[----:B------:R-:W-:Y:S02]  /*3440*/  IMAD.MOV.U32 R5, RZ, RZ, -0x1 ;  /* 0xffffffffff057424 */ /* 0x000fe400078e00ff */
[----:B------:R-:W-:Y:S01]  /*3450*/  ISETP.NE.AND.EX P0, PT, R27, RZ, PT, P0 ;  /* 0x000000ff1b00720c */ /* 0x000fe20003f05300 */
[----:B------:R2:W4:Y:S01]  /*3460*/  F2I.U32.TRUNC.NTZ R12, R0 ;  /* 0x00000000000c7305 */ /* 0x000522000020f000 */
[----:B------:R-:W2:Y:S01]  /*3470*/  LDC R13, c[0x0][0x148] ;  /* 0x00005200ff0d7b82 */ /* 0x000ea20000000800 */
[----:B-1----:R-:W-:-:S02]  /*3480*/  SHF.R.U64 R10, R2, R4, R3 ;  /* 0x00000004020a7219 */ /* 0x002fc40000001203 */
[----:B------:R-:W-:-:S05]  /*3490*/  SHF.R.U32.HI R3, RZ, R4, R3 ;  /* 0x00000004ff037219 */ /* 0x000fca0000011603 */
[----:B------:R-:W1:Y:S01]  /*34a0*/  LDC R14, c[0x0][0x600] ;  /* 0x00018000ff0e7b82 */ /* 0x000e620000000800 */
[-CC-:B---3--:R-:W-:Y:S02]  /*34b0*/  SHF.R.U64 R8, R10, R6.reuse, R3.reuse ;  /* 0x000000060a087219 */ /* 0x188fe40000001203 */
[----:B------:R-:W-:-:S05]  /*34c0*/  SHF.R.U32.HI R3, RZ, R6, R3 ;  /* 0x00000006ff037219 */ /* 0x000fca0000011603 */
[----:B------:R-:W3:Y:S01]  /*34d0*/  LDC R25, c[0x0][0x648] ;  /* 0x00019200ff197b82 */ /* 0x000ee20000000800 */
[-CC-:B0-----:R-:W-:Y:S02]  /*34e0*/  SHF.R.U64 R11, R8, R24.reuse, R3.reuse ;  /* 0x00000018080b7219 */ /* 0x181fe40000001203 */
[-C--:B------:R-:W-:Y:S02]  /*34f0*/  SHF.L.U32 R5, R5, R24.reuse, RZ ;  /* 0x0000001805057219 */ /* 0x080fe400000006ff */
[-C--:B------:R-:W-:Y:S01]  /*3500*/  SHF.R.U32.HI R3, RZ, R24.reuse, R3 ;  /* 0x00000018ff037219 */ /* 0x080fe20000011603 */
[----:B------:R-:W-:Y:S01]  /*3510*/  IMAD.MOV.U32 R2, RZ, RZ, R11 ;  /* 0x000000ffff027224 */ /* 0x000fe200078e000b */
[----:B------:R-:W-:Y:S01]  /*3520*/  SHF.L.U32 R24, R7, R24, RZ ;  /* 0x0000001807187219 */ /* 0x000fe200000006ff */
[----:B------:R-:W0:Y:S01]  /*3530*/  LDC R28, c[0x0][0x638] ;  /* 0x00018e00ff1c7b82 */ /* 0x000e220000000800 */
[----:B------:R-:W-:-:S07]  /*3540*/  LOP3.LUT R21, RZ, R5, RZ, 0x33, !PT ;  /* 0x00000005ff157212 */ /* 0x000fce00078e33ff */
[----:B------:R-:W0:Y:S01]  /*3550*/  LDC R29, c[0x0][0x610] ;  /* 0x00018400ff1d7b82 */ /* 0x000e220000000800 */
[----:B----4-:R-:W-:Y:S05]  /*3560*/  @!P0 BRA `(.L_x_49) ;  /* 0x0000000000288947 */ /* 0x010fea0003800000 */
[----:B--2---:R-:W2:Y:S02]  /*3570*/  LDC R0, c[0x0][0x64c] ;  /* 0x00019300ff007b82 */ /* 0x004ea40000000800 */
[----:B--2---:R-:W-:-:S05]  /*3580*/  IADD3 R7, P0, R11, R0, RZ ;  /* 0x000000000b077210 */ /* 0x004fca0007f1e0ff */
        /* <DEDUP_REMOVED lines=8> */
.L_x_49:
[----:B------:R-:W-:Y:S01]  /*3610*/  ISETP.NE.AND P0, PT, R22, 0x1, PT ;  /* 0x000000011600780c */ /* 0x000fe20003f05270 */
[----:B-1----:R-:W-:Y:S01]  /*3620*/  VIADD R5, R14, 0xffffffff ;  /* 0xffffffff0e057836 */ /* 0x002fe20000000000 */
[----:B--23--:R-:W-:Y:S01]  /*3630*/  SHF.R.U64 R0, R2, R25, R3 ;  /* 0x0000001902007219 */ /* 0x00cfe20000001203 */
[----:B------:R-:W-:Y:S01]  /*3640*/  IMAD.MOV R12, RZ, RZ, -R12 ;  /* 0x000000ffff0c7224 */ /* 0x000fe200078e0a0c */
[----:B------:R-:W-:Y:S01]  /*3650*/  LOP3.LUT R3, R8, R21, RZ, 0xc0, !PT ;  /* 0x0000001508037212 */ /* 0x000fe200078ec0ff */
[----:B------:R-:W-:Y:S02]  /*3660*/  IMAD.MOV.U32 R4, RZ, RZ, 0x1 ;  /* 0x00000001ff047424 */ /* 0x000fe400078e00ff */
[----:B------:R-:W-:Y:S02]  /*3670*/  IMAD.MOV R2, RZ, RZ, -R0 ;  /* 0x000000ffff027224 */ /* 0x000fe400078e0a00 */
[----:B------:R-:W-:Y:S01]  /*3680*/  IMAD R0, R24, R0, R3 ;  /* 0x0000000018007224 */ /* 0x000fe200078e0203 */
[----:B------:R-:W-:Y:S01]  /*3690*/  LOP3.LUT R3, R10, R5, RZ, 0xc0, !PT ;  /* 0x000000050a037212 */ /* 0x000fe200078ec0ff */
[----:B0-----:R-:W-:-:S02]  /*36a0*/  IMAD R2, R2, R28, R11 ;  /* 0x0000001c02027224 */ /* 0x001fc400078e020b */
[----:B------:R-:W-:Y:S02]  /*36b0*/  @P0 IMAD R15, R13, R12, R20 ;  /* 0x0000000c0d0f0224 */ /* 0x000fe400078e0214 */
[----:B------:R-:W-:Y:S01]  /*36c0*/  IMAD R3, R2, R14, R3 ;  /* 0x0000000e02037224 */ /* 0x000fe200078e0203 */
[----:B------:R-:W-:Y:S01]  /*36d0*/  PRMT R2, R4, 0x7610, R2 ;  /* 0x0000761004027816 */ /* 0x000fe20000000002 */
[----:B------:R-:W-:-:S05]  /*36e0*/  IMAD R0, R0, R29, R15 ;  /* 0x0000001d00007224 */ /* 0x000fca00078e020f */
[----:B------:R-:W-:Y:S02]  /*36f0*/  SEL R35, R3, R0, !P0 ;  /* 0x0000000003237207 */ /* 0x000fe40004000000 */
[----:B------:R-:W-:-:S07]  /*3700*/  SEL R0, R0, R3, !P0 ;  /* 0x0000000300007207 */ /* 0x000fce0004000000 */
.L_x_47:
[----:B------:R-:W-:Y:S01]  /*3710*/  LOP3.LUT P0, RZ, R2, 0xff, RZ, 0xc0, !PT ;  /* 0x000000ff02ff7812 */ /* 0x000fe2000780c0ff */
[----:B------:R-:W-:-:S12]  /*3720*/  IMAD.MOV.U32 R34, RZ, RZ, R0 ;  /* 0x000000ffff227224 */ /* 0x000fd800078e0000 */
[----:B------:R-:W-:Y:S05]  /*3730*/  @P0 BRA `(.L_x_50) ;  /* 0xffffffd400f80947 */ /* 0x000fea000383ffff */
[----:B------:R-:W-:Y:S05]  /*3740*/  EXIT ;  /* 0x000000000000794d */ /* 0x000fea0003800000 */
.L_x_3:
[----:B0-----:R-:W-:Y:S01]  /*3750*/  ULDC.64 UR4, c[0x0][0x650] ;  /* 0x0001940000047ab9 */ /* 0x001fe20000000a00 */
        /* <DEDUP_REMOVED lines=25> */
.L_x_52:
[-CC-:B------:R-:W-:Y:S01]  /*38f0*/  SHF.R.U64 R12, R10, R14.reuse, R11.reuse ;  /* 0x0000000e0a0c7219 */ /* 0x180fe2000000120b */
[----:B------:R-:W0:Y:S01]  /*3900*/  LDC R24, c[0x0][0x618] ;  /* 0x00018600ff187b82 */ /* 0x000e220000000800 */
[----:B------:R-:W-:Y:S01]  /*3910*/  SHF.R.U32.HI R3, RZ, R14, R11 ;  /* 0x0000000eff037219 */ /* 0x000fe2000001160b */
[----:B------:R-:W-:Y:S01]  /*3920*/  ULDC UR4, c[0x0][0x150] ;  /* 0x0000540000047ab9 */ /* 0x000fe20000000800 */
[----:B------:R-:W-:Y:S02]  /*3930*/  IADD3 R5, P0, RZ, -R12, RZ ;  /* 0x8000000cff057210 */ /* 0x000fe40007f1e0ff */
[----:B------:R-:W-:-:S03]  /*3940*/  I2FP.F32.U32 R6, R2 ;  /* 0x0000000200067245 */ /* 0x000fc60000201000 */
[----:B------:R-:W1:Y:S01]  /*3950*/  LDC.64 R26, c[0x0][0x640] ;  /* 0x00019000ff1a7b82 */ /* 0x000e620000000a00 */
[----:B------:R-:W-:Y:S02]  /*3960*/  IMAD.X R3, RZ, RZ, ~R3, P0 ;  /* 0x000000ffff037224 */ /* 0x000fe400000e0e03 */
[----:B------:R-:W-:Y:S01]  /*3970*/  FMUL R9, R6, UR4 ;  /* 0x0000000406097c20 */ /* 0x000fe20008400000 */
[----:B------:R-:W-:Y:S01]  /*3980*/  IMAD.WIDE.U32 R6, R5, R20, R18 ;  /* 0x0000001405067225 */ /* 0x000fe200078e0012 */
[----:B------:R-:W-:-:S03]  /*3990*/  ULDC UR4, c[0x0][0x154] ;  /* 0x0000550000047ab9 */ /* 0x000fc60000000800 */
[----:B------:R-:W-:Y:S01]  /*39a0*/  IMAD R8, R3, R20, RZ ;  /* 0x0000001403087224 */ /* 0x000fe200078e02ff */
[----:B------:R-:W2:Y:S01]  /*39b0*/  LDC R11, c[0x0][0x144] ;  /* 0x00005100ff0b7b82 */ /* 0x000ea20000000800 */
[----:B------:R-:W3:Y:S02]  /*39c0*/  F2I.U32.TRUNC.NTZ R9, R9 ;  /* 0x0000000900097305 */ /* 0x000ee4000020f000 */
[----:B------:R-:W-:Y:S02]  /*39d0*/  IMAD R3, R5, R21, R8 ;  /* 0x0000001505037224 */ /* 0x000fe400078e0208 */
[----:B------:R-:W-:Y:S02]  /*39e0*/  IMAD.MOV.U32 R8, RZ, RZ, 0x1 ;  /* 0x00000001ff087424 */ /* 0x000fe400078e00ff */
[----:B------:R-:W-:Y:S01]  /*39f0*/  IMAD.IADD R3, R7, 0x1, R3 ;  /* 0x0000000107037824 */ /* 0x000fe200078e0203 */
[----:B------:R-:W4:Y:S04]  /*3a00*/  LDC R14, c[0x0][0x608] ;  /* 0x00018200ff0e7b82 */ /* 0x000f280000000800 */
[----:B0-----:R-:W-:-:S02]  /*3a10*/  SHF.R.U64 R10, R6, R24, R3 ;  /* 0x00000018060a7219 */ /* 0x001fc40000001203 */
[----:B------:R-:W-:Y:S02]  /*3a20*/  I2FP.F32.U32 R6, R4 ;  /* 0x0000000400067245 */ /* 0x000fe40000201000 */
[----:B------:R-:W0:Y:S01]  /*3a30*/  LDC R23, c[0x0][0x658] ;  /* 0x00019600ff177b82 */ /* 0x000e220000000800 */
[----:B-1----:R-:W-:Y:S01]  /*3a40*/  ISETP.NE.U32.AND P0, PT, R26, RZ, PT ;  /* 0x000000ff1a00720c */ /* 0x002fe20003f05070 */
[----:B---3--:R-:W-:Y:S01]  /*3a50*/  IMAD.MOV R5, RZ, RZ, -R9 ;  /* 0x000000ffff057224 */ /* 0x008fe200078e0a09 */
[----:B------:R-:W-:Y:S01]  /*3a60*/  SHF.R.U32.HI R3, RZ, R24, R3 ;  /* 0x00000018ff037219 */ /* 0x000fe20000011603 */
[----:B------:R-:W-:Y:S01]  /*3a70*/  FMUL R6, R6, UR4 ;  /* 0x0000000406067c20 */ /* 0x000fe20008400000 */
[----:B------:R-:W-:-:S03]  /*3a80*/  ISETP.NE.AND.EX P0, PT, R27, RZ, PT, P0 ;  /* 0x000000ff1b00720c */ /* 0x000fc60003f05300 */
[----:B------:R-:W1:Y:S01]  /*3a90*/  LDC R21, c[0x0][0x148] ;  /* 0x00005200ff157b82 */ /* 0x000e620000000800 */
[----:B--2---:R-:W-:Y:S01]  /*3aa0*/  IMAD R24, R11, R5, R2 ;  /* 0x000000050b187224 */ /* 0x004fe200078e0202 */
[----:B------:R2:W3:Y:S06]  /*3ab0*/  F2I.U32.TRUNC.NTZ R15, R6 ;  /* 0x00000006000f7305 */ /* 0x0004ec000020f000 */
[----:B------:R-:W1:Y:S01]  /*3ac0*/  LDC R20, c[0x0][0x600] ;  /* 0x00018000ff147b82 */ /* 0x000e620000000800 */
[-CC-:B----4-:R-:W-:Y:S02]  /*3ad0*/  SHF.R.U64 R13, R10, R14.reuse, R3.reuse ;  /* 0x0000000e0a0d7219 */ /* 0x190fe40000001203 */
[----:B------:R-:W-:Y:S01]  /*3ae0*/  SHF.R.U32.HI R2, RZ, R14, R3 ;  /* 0x0000000eff027219 */ /* 0x000fe20000011603 */
[----:B------:R-:W-:-:S04]  /*3af0*/  IMAD.MOV.U32 R14, RZ, RZ, -0x1 ;  /* 0xffffffffff0e7424 */ /* 0x000fc800078e00ff */
[----:B------:R-:W4:Y:S01]  /*3b00*/  LDC R25, c[0x0][0x648] ;  /* 0x00019200ff197b82 */ /* 0x000f220000000800 */
[-C--:B0-----:R-:W-:Y:S02]  /*3b10*/  SHF.L.U32 R5, R14, R23.reuse, RZ ;  /* 0x000000170e057219 */ /* 0x081fe400000006ff */
[-CC-:B------:R-:W-:Y:S02]  /*3b20*/  SHF.R.U64 R14, R13, R23.reuse, R2.reuse ;  /* 0x000000170d0e7219 */ /* 0x180fe40000001202 */
[-C--:B------:R-:W-:Y:S02]  /*3b30*/  SHF.R.U32.HI R3, RZ, R23.reuse, R2 ;  /* 0x00000017ff037219 */ /* 0x080fe40000011602 */
[----:B------:R-:W-:Y:S01]  /*3b40*/  SHF.L.U32 R23, R8, R23, RZ ;  /* 0x0000001708177219 */ /* 0x000fe200000006ff */
[----:B------:R-:W0:Y:S01]  /*3b50*/  LDC R28, c[0x0][0x638] ;  /* 0x00018e00ff1c7b82 */ /* 0x000e220000000800 */
[----:B------:R-:W-:Y:S01]  /*3b60*/  LOP3.LUT R30, RZ, R5, RZ, 0x33, !PT ;  /* 0x00000005ff1e7212 */ /* 0x000fe200078e33ff */
[----:B------:R-:W-:-:S06]  /*3b70*/  IMAD.MOV.U32 R2, RZ, RZ, R14 ;  /* 0x000000ffff027224 */ /* 0x000fcc00078e000e */
[----:B------:R-:W0:Y:S01]  /*3b80*/  LDC R29, c[0x0][0x610] ;  /* 0x00018400ff1d7b82 */ /* 0x000e220000000800 */
[----:B--23--:R-:W-:Y:S05]  /*3b90*/  @!P0 BRA `(.L_x_53) ;  /* 0x0000000000288947 */ /* 0x00cfea0003800000 */
[----:B------:R-:W2:Y:S02]  /*3ba0*/  LDC R5, c[0x0][0x64c] ;  /* 0x00019300ff057b82 */ /* 0x000ea40000000800 */
        /* <DEDUP_REMOVED lines=9> */
.L_x_53:
[----:B------:R-:W-:Y:S01]  /*3c40*/  ISETP.NE.AND P0, PT, R22, 0x1, PT ;  /* 0x000000011600780c */ /* 0x000fe20003f05270 */
[----:B-1----:R-:W-:Y:S01]  /*3c50*/  VIADD R9, R20, 0xffffffff ;  /* 0xffffffff14097836 */ /* 0x002fe20000000000 */
[----:B----4-:R-:W-:Y:S01]  /*3c60*/  SHF.R.U64 R3, R2, R25, R3 ;  /* 0x0000001902037219 */ /* 0x010fe20000001203 */
[----:B------:R-:W-:Y:S01]  /*3c70*/  IMAD.MOV R15, RZ, RZ, -R15 ;  /* 0x000000ffff0f7224 */ /* 0x000fe200078e0a0f */
[----:B------:R-:W-:Y:S01]  /*3c80*/  LOP3.LUT R2, R13, R30, RZ, 0xc0, !PT ;  /* 0x0000001e0d027212 */ /* 0x000fe200078ec0ff */
[----:B------:R-:W-:Y:S02]  /*3c90*/  IMAD.MOV.U32 R6, RZ, RZ, R12 ;  /* 0x000000ffff067224 */ /* 0x000fe400078e000c */
[----:B------:R-:W-:Y:S02]  /*3ca0*/  IMAD.MOV R5, RZ, RZ, -R3 ;  /* 0x000000ffff057224 */ /* 0x000fe400078e0a03 */
[----:B------:R-:W-:Y:S01]  /*3cb0*/  IMAD R7, R23, R3, R2 ;  /* 0x0000000317077224 */ /* 0x000fe200078e0202 */
[----:B------:R-:W-:Y:S01]  /*3cc0*/  LOP3.LUT R3, R10, R9, RZ, 0xc0, !PT ;  /* 0x000000090a037212 */ /* 0x000fe200078ec0ff */
[----:B0-----:R-:W-:-:S02]  /*3cd0*/  IMAD R2, R5, R28, R14 ;  /* 0x0000001c05027224 */ /* 0x001fc400078e020e */
[----:B------:R-:W-:Y:S02]  /*3ce0*/  @P0 IMAD R24, R21, R15, R4 ;  /* 0x0000000f15180224 */ /* 0x000fe400078e0204 */
[----:B------:R-:W-:Y:S02]  /*3cf0*/  IMAD R2, R2, R20, R3 ;  /* 0x0000001402027224 */ /* 0x000fe400078e0203 */
[----:B------:R-:W-:Y:S02]  /*3d00*/  IMAD R7, R7, R29, R24 ;  /* 0x0000001d07077224 */ /* 0x000fe400078e0218 */
[----:B------:R-:W-:-:S03]  /*3d10*/  IMAD.MOV.U32 R5, RZ, RZ, 0x1 ;  /* 0x00000001ff057424 */ /* 0x000fc600078e00ff */
[----:B------:R-:W-:Y:S02]  /*3d20*/  SEL R11, R2, R7, !P0 ;  /* 0x00000007020b7207 */ /* 0x000fe40004000000 */
[----:B------:R-:W-:-:S07]  /*3d30*/  SEL R7, R7, R2, !P0 ;  /* 0x0000000207077207 */ /* 0x000fce0004000000 */
.L_x_51:
[----:B------:R-:W-:-:S08]  /*3d40*/  NOP ;  /* 0x0000000000007918 */ /* 0x000fd00000000000 */
[----:B------:R-:W0:-:S00]  /*3d50*/  USETMAXREG.DEALLOC.CTAPOOL 0x28 ;  /* 0x00000028000079c8 */ /* 0x000e0000080e0500 */
[----:B0-----:R-:W-:-:S13]  /*3d60*/  ISETP.NE.AND P0, PT, R0, RZ, PT ;  /* 0x000000ff0000720c */ /* 0x001fda0003f05270 */
[----:B------:R-:W-:Y:S05]  /*3d70*/  @P0 EXIT ;  /* 0x000000000000094d */ /* 0x000fea0003800000 */
[----:B------:R-:W-:Y:S01]  /*3d80*/  LOP3.LUT P0, RZ, R5, 0xff, RZ, 0xc0, !PT ;  /* 0x000000ff05ff7812 */ /* 0x000fe2000780c0ff */
[----:B------:R-:W-:Y:S02]  /*3d90*/  IMAD.MOV.U32 R0, RZ, RZ, 0x1 ;  /* 0x00000001ff007424 */ /* 0x000fe400078e00ff */
[----:B------:R-:W-:-:S10]  /*3da0*/  IMAD.MOV.U32 R12, RZ, RZ, RZ ;  /* 0x000000ffff0c7224 */ /* 0x000fd400078e00ff */
[----:B------:R-:W-:Y:S05]  /*3db0*/  @!P0 BRA `(.L_x_54) ;  /* 0x0000000c00588947 */ /* 0x000fea0003800000 */
[----:B------:R-:W0:Y:S01]  /*3dc0*/  LDC R0, c[0x0][0x28c] ;  /* 0x0000a300ff007b82 */ /* 0x000e220000000800 */
[----:B------:R-:W-:Y:S01]  /*3dd0*/  BSSY B0, `(.L_x_54) ;  /* 0x00000d4000007945 */ /* 0x000fe20003800000 */
[----:B------:R-:W-:Y:S01]  /*3de0*/  IMAD.MOV.U32 R10, RZ, RZ, 0x1 ;  /* 0x00000001ff0a7424 */ /* 0x000fe200078e00ff */
[----:B------:R-:W-:Y:S01]  /*3df0*/  LOP3.LUT R8, R17, 0x2, RZ, 0xfc, !PT ;  /* 0x0000000211087812 */ /* 0x000fe200078efcff */
[----:B------:R-:W-:Y:S01]  /*3e00*/  IMAD.MOV.U32 R12, RZ, RZ, RZ ;  /* 0x000000ffff0c7224 */ /* 0x000fe200078e00ff */
[----:B------:R-:W-:Y:S01]  /*3e10*/  ULDC UR4, c[0x0][0x600] ;  /* 0x0001800000047ab9 */ /* 0x000fe20000000800 */
[----:B------:R-:W-:Y:S01]  /*3e20*/  ULDC.64 UR22, c[0x0][0x198] ;  /* 0x0000660000167ab9 */ /* 0x000fe20000000a00 */
[----:B------:R-:W-:Y:S01]  /*3e30*/  UIADD3 UR4, UR4, -0x1, URZ ;  /* 0xffffffff04047890 */ /* 0x000fe2000fffe03f */
[----:B0-----:R-:W-:-:S05]  /*3e40*/  VIADD R0, R0, 0xff ;  /* 0x000000ff00007836 */ /* 0x001fca0000000000 */
[----:B------:R-:W-:-:S04]  /*3e50*/  SHF.R.S32.HI R3, RZ, 0x1f, R0 ;  /* 0x0000001fff037819 */ /* 0x000fc80000011400 */
[----:B------:R-:W-:Y:S01]  /*3e60*/  LEA.HI R3, R3, R0, RZ, 0x8 ;  /* 0x0000000003037211 */ /* 0x000fe200078f40ff */
[----:B------:R-:W-:-:S03]  /*3e70*/  IMAD.MOV.U32 R0, RZ, RZ, 0x1 ;  /* 0x00000001ff007424 */ /* 0x000fc600078e00ff */
[----:B------:R-:W-:-:S07]  /*3e80*/  SHF.R.S32.HI R9, RZ, 0x8, R3 ;  /* 0x00000008ff097819 */ /* 0x000fce0000011403 */
.L_x_66:
[----:B------:R-:W-:-:S03]  /*3e90*/  UMOV UR5, 0xffffffff ;  /* 0xffffffff00057882 */ /* 0x000fc60000000000 */
[----:B------:R-:W-:Y:S05]  /*3ea0*/  BRA.DIV UR5, `(.L_x_55) ;  /* 0x0000000e05e07947 */ /* 0x000fea000b800000 */
[----:B------:R-:W-:-:S13]  /*3eb0*/  ELECT P6, URZ, PT ;  /* 0x00000000003f782f */ /* 0x000fda00038c0000 */
.L_x_76:
[----:B------:R-:W0:Y:S01]  /*3ec0*/  LDC R2, c[0x0][0x28c] ;  /* 0x0000a300ff027b82 */ /* 0x000e220000000800 */
[----:B------:R-:W-:Y:S01]  /*3ed0*/  BSSY B1, `(.L_x_56) ;  /* 0x0000046000017945 */ /* 0x000fe20003800000 */
[----:B0-----:R-:W-:-:S13]  /*3ee0*/  ISETP.LT.OR P6, PT, R2, 0x1, !P6 ;  /* 0x000000010200780c */ /* 0x001fda00077c1670 */
[----:B------:R-:W-:Y:S05]  /*3ef0*/  @P6 BRA `(.L_x_57) ;  /* 0x00000004000c6947 */ /* 0x000fea0003800000 */
[----:B------:R-:W-:Y:S02]  /*3f00*/  IMAD.SHL.U32 R7, R7, 0x100, RZ ;  /* 0x0000010007077824 */ /* 0x000fe400078e00ff */
[----:B------:R-:W-:Y:S02]  /*3f10*/  IMAD.SHL.U32 R11, R11, 0x8, RZ ;  /* 0x000000080b0b7824 */ /* 0x000fe400078e00ff */
[----:B------:R-:W-:Y:S02]  /*3f20*/  VIADD R15, R9, 0x1 ;  /* 0x00000001090f7836 */ /* 0x000fe40000000000 */
[----:B------:R-:W-:Y:S02]  /*3f30*/  IMAD.MOV.U32 R20, RZ, RZ, RZ ;  /* 0x000000ffff147224 */ /* 0x000fe400078e00ff */
[----:B------:R-:W-:Y:S02]  /*3f40*/  IMAD.MOV.U32 R2, RZ, RZ, R0 ;  /* 0x000000ffff027224 */ /* 0x000fe400078e0000 */
[----:B------:R-:W-:-:S07]  /*3f50*/  IMAD.MOV.U32 R3, RZ, RZ, R12 ;  /* 0x000000ffff037224 */ /* 0x000fce00078e000c */
.L_x_61:
[----:B------:R-:W0:Y:S01]  /*3f60*/  S2R R5, SR_CgaCtaId ;  /* 0x0000000000057919 */ /* 0x000e220000008800 */
[----:B------:R-:W-:Y:S02]  /*3f70*/  MOV R4, 0x400 ;  /* 0x0000040000047802 */ /* 0x000fe40000000f00 */
[----:B------:R-:W-:Y:S02]  /*3f80*/  LOP3.LUT P0, RZ, R16, 0x7f, RZ, 0xc0, !PT ;  /* 0x0000007f10ff7812 */ /* 0x000fe4000780c0ff */
[----:B0-----:R-:W-:Y:S02]  /*3f90*/  LEA R14, R5, R4, 0x18 ;  /* 0x00000004050e7211 */ /* 0x001fe400078ec0ff */
[----:B------:R-:W-:-:S09]  /*3fa0*/  SHF.L.U32 R4, R2, 0x1f, RZ ;  /* 0x0000001f02047819 */ /* 0x000fd200000006ff */
[----:B------:R-:W0:Y:S01]  /*3fb0*/  @!P0 LDC R5, c[0x0][0x500] ;  /* 0x00014000ff058b82 */ /* 0x000e220000000800 */
[----:B------:R-:W-:-:S04]  /*3fc0*/  IMAD R13, R3, 0x8, R14 ;  /* 0x00000008030d7824 */ /* 0x000fc800078e020e */
[----:B------:R-:W1:Y:S02]  /*3fd0*/  SYNCS.PHASECHK.TRANS64.TRYWAIT P1, [R13+URZ+0x18], R4 ;  /* 0x000018040d0075a7 */ /* 0x000e64000802017f */
[----:B-1----:R-:W-:Y:S05]  /*3fe0*/  @!P1 BRA `(.L_x_58) ;  /* 0x0000000c00b09947 */ /* 0x002fea0003800000 */
.L_x_77:
[----:B-1----:R-:W-:Y:S01]  /*3ff0*/  PRMT R4, R8, 0x9910, RZ ;  /* 0x0000991008047816 */ /* 0x002fe200000000ff */
[----:B0-----:R0:W-:Y:S03]  /*4000*/  @!P0 SYNCS.ARRIVE.TRANS64 RZ, [R13+URZ], R5 ;  /* 0x000000050dff89a7 */ /* 0x0011e6000800003f */
[----:B------:R-:W-:-:S13]  /*4010*/  ISETP.NE.AND P1, PT, R4, 0x2, PT ;  /* 0x000000020400780c */ /* 0x000fda0003f25270 */
[----:B0-----:R-:W-:Y:S05]  /*4020*/  @P1 BRA `(.L_x_59) ;  /* 0x0000000000041947 */ /* 0x001fea0003800000 */
[----:B------:R-:W-:Y:S01]  /*4030*/  BPT.TRAP 0x1 ;  /* 0x000000040000795c */ /* 0x000fe20000300000 */
.L_x_59:
[----:B------:R-:W-:-:S04]  /*4040*/  LOP3.LUT P1, RZ, R16, 0x1f, RZ, 0xc0, !PT ;  /* 0x0000001f10ff7812 */ /* 0x000fc8000782c0ff */
[----:B------:R-:W-:-:S13]  /*4050*/  PLOP3.LUT P0, PT, P1, P0, PT, 0x8a, 0x0 ;  /* 0x000000000000781c */ /* 0x000fda0000f01172 */
[----:B------:R-:W-:Y:S05]  /*4060*/  @P0 BRA `(.L_x_60) ;  /* 0x0000000000040947 */ /* 0x000fea0003800000 */
[----:B------:R-:W-:Y:S01]  /*4070*/  BPT.TRAP 0x1 ;  /* 0x000000040000795c */ /* 0x000fe20000300000 */
.L_x_60:
[C-C-:B------:R-:W-:Y:S01]  /*4080*/  IMAD R4, R3.reuse, 0x10000, R14.reuse ;  /* 0x0001000003047824 */ /* 0x140fe200078e020e */
[----:B------:R-:W-:Y:S01]  /*4090*/  R2UR UR34, R20 ;  /* 0x00000000142272ca */ /* 0x000fe200000e0000 */
[----:B------:R-:W-:Y:S01]  /*40a0*/  IMAD R14, R3, 0x800, R14 ;  /* 0x00000800030e7824 */ /* 0x000fe200078e020e */
[----:B------:R-:W-:Y:S01]  /*40b0*/  R2UR UR33, R13 ;  /* 0x000000000d2172ca */ /* 0x000fe200000e0000 */
[----:B------:R-:W-:Y:S01]  /*40c0*/  VIADD R15, R15, 0xffffffff ;  /* 0xffffffff0f0f7836 */ /* 0x000fe20000000000 */
[----:B------:R-:W-:Y:S01]  /*40d0*/  R2UR UR24, R4 ;  /* 0x00000000041872ca */ /* 0x000fe200000e0000 */
[----:B------:R-:W-:Y:S01]  /*40e0*/  UIADD3 UR6, UP0, UR22, 0xf0, URZ ;  /* 0x000000f016067890 */ /* 0x000fe2000ff1e03f */
[----:B------:R-:W-:Y:S01]  /*40f0*/  R2UR UR8, R14 ;  /* 0x000000000e0872ca */ /* 0x000fe200000e0000 */
[----:B------:R-:W-:Y:S01]  /*4100*/  UIADD3 UR30, UP1, UR22, 0x1f0, URZ ;  /* 0x000001f0161e7890 */ /* 0x000fe2000ff3e03f */
[----:B------:R-:W-:Y:S01]  /*4110*/  R2UR UR36, R6 ;  /* 0x00000000062472ca */ /* 0x000fe200000e0000 */
[----:B------:R-:W-:Y:S01]  /*4120*/  UIADD3.X UR7, URZ, UR23, URZ, UP0, !UPT ;  /* 0x000000173f077290 */ /* 0x000fe200087fe43f */
[----:B------:R-:W-:Y:S01]  /*4130*/  R2UR UR35, R7 ;  /* 0x00000000072372ca */ /* 0x000fe200000e0000 */
[----:B------:R-:W-:Y:S01]  /*4140*/  UIADD3.X UR31, URZ, UR23, URZ, UP1, !UPT ;  /* 0x000000173f1f7290 */ /* 0x000fe20008ffe43f */
[----:B------:R-:W-:Y:S01]  /*4150*/  R2UR UR19, R11 ;  /* 0x000000000b1372ca */ /* 0x000fe200000e0000 */
[----:B------:R-:W-:Y:S01]  /*4160*/  UIADD3 UR26, UR34, 0x80, URZ ;  /* 0x00000080221a7890 */ /* 0x000fe2000fffe03f */
[----:B------:R-:W-:Y:S01]  /*4170*/  ISETP.GT.AND P1, PT, R15, 0x1, PT ;  /* 0x000000010f00780c */ /* 0x000fe20003f24270 */
[----:B------:R-:W-:Y:S01]  /*4180*/  VIADD R3, R3, 0x1 ;  /* 0x0000000103037836 */ /* 0x000fe20000000000 */
[----:B------:R-:W-:Y:S01]  /*4190*/  UMOV UR14, 0x0 ;  /* 0x00000000000e7882 */ /* 0x000fe20000000000 */
[----:B------:R-:W-:Y:S01]  /*41a0*/  UIADD3 UR32, UR24, 0x100, URZ ;  /* 0x0000010018207890 */ /* 0x000fe2000fffe03f */
[----:B------:R-:W-:Y:S01]  /*41b0*/  VIADD R20, R20, 0x100 ;  /* 0x0000010014147836 */ /* 0x000fe20000000000 */
[----:B------:R-:W-:Y:S01]  /*41c0*/  UIADD3 UR24, UR24, 0x8100, URZ ;  /* 0x0000810018187890 */ /* 0x000fe2000fffe03f */
[----:B------:R-:W-:Y:S01]  /*41d0*/  ISETP.NE.AND P0, PT, R3, 0x3, PT ;  /* 0x000000030300780c */ /* 0x000fe20003f05270 */
[----:B------:R-:W-:-:S02]  /*41e0*/  UIADD3 UR16, UR8, 0x30100, URZ ;  /* 0x0003010008107890 */ /* 0x000fc4000fffe03f */
[----:B------:R-:W-:Y:S01]  /*41f0*/  UIADD3 UR8, UR8, 0x30500, URZ ;  /* 0x0003050008087890 */ /* 0x000fe2000fffe03f */
[----:B------:R-:W-:Y:S01]  /*4200*/  SEL R5, RZ, 0x1, P0 ;  /* 0x00000001ff057807 */ /* 0x000fe20000000000 */
[----:B------:R-:W-:Y:S01]  /*4210*/  UMOV UR15, 0x10000000 ;  /* 0x10000000000f7882 */ /* 0x000fe20000000000 */
[----:B------:R-:W-:Y:S01]  /*4220*/  UMOV UR25, UR33 ;  /* 0x0000002100197c82 */ /* 0x000fe20008000000 */
[----:B------:R-:W-:Y:S01]  /*4230*/  UMOV UR28, UR36 ;  /* 0x00000024001c7c82 */ /* 0x000fe20008000000 */
[----:B------:R-:W-:Y:S01]  /*4240*/  UMOV UR27, UR35 ;  /* 0x00000023001b7c82 */ /* 0x000fe20008000000 */
[----:B------:R-:W-:Y:S01]  /*4250*/  UMOV UR17, UR33 ;  /* 0x0000002100117c82 */ /* 0x000fe20008000000 */
[----:B------:R-:W-:Y:S01]  /*4260*/  UMOV UR18, UR34 ;  /* 0x0000002200127c82 */ /* 0x000fe20008000000 */
[----:B------:R-:W-:Y:S01]  /*4270*/  UMOV UR20, UR36 ;  /* 0x0000002400147c82 */ /* 0x000fe20008000000 */
[----:B------:R0:W-:Y:S01]  /*4280*/  UTMALDG.3D [UR32], [UR6], desc[UR14] ;  /* 0x00000e20060075b4 */ /* 0x0001e20008011000 */
[----:B------:R-:W-:Y:S01]  /*4290*/  UMOV UR9, UR33 ;  /* 0x0000002100097c82 */ /* 0x000fe20008000000 */
[----:B------:R-:W-:Y:S01]  /*42a0*/  UMOV UR11, UR19 ;  /* 0x00000013000b7c82 */ /* 0x000fe20008000000 */
[----:B------:R-:W-:Y:S01]  /*42b0*/  UMOV UR12, UR36 ;  /* 0x00000024000c7c82 */ /* 0x000fe20008000000 */
[----:B------:R-:W-:Y:S01]  /*42c0*/  UMOV UR10, UR26 ;  /* 0x0000001a000a7c82 */ /* 0x000fe20008000000 */
[----:B------:R-:W-:-:S02]  /*42d0*/  LOP3.LUT R2, R2, R5, RZ, 0x3c, !PT ;  /* 0x0000000502027212 */ /* 0x000fc400078e3cff */
[----:B------:R-:W-:Y:S01]  /*42e0*/  SEL R3, R3, RZ, P0 ;  /* 0x000000ff03037207 */ /* 0x000fe20000000000 */
[----:B------:R0:W-:Y:S01]  /*42f0*/  UTMALDG.3D [UR24], [UR6], desc[UR14] ;  /* 0x00000e18060075b4 */ /* 0x0001e20008011000 */
[----:B------:R0:W-:Y:S01]  /*4300*/  UTMALDG.3D [UR16], [UR30], desc[UR14] ;  /* 0x00000e101e0075b4 */ /* 0x0001e20008011000 */
[----:B------:R0:W-:Y:S02]  /*4310*/  UTMALDG.3D [UR8], [UR30], desc[UR14] ;  /* 0x00000e081e0075b4 */ /* 0x0001e40008011000 */
[----:B0-----:R-:W-:Y:S05]  /*4320*/  @P1 BRA `(.L_x_61) ;  /* 0xfffffffc000c1947 */ /* 0x001fea000383ffff */
.L_x_57:
[----:B------:R-:W-:Y:S05]  /*4330*/  BSYNC B1 ;  /* 0x0000000000017941 */ /* 0x000fea0003800000 */
.L_x_56:
[----:B------:R-:W-:Y:S01]  /*4340*/  LOP3.LUT P0, RZ, R10, 0xff, RZ, 0xc0, !PT ;  /* 0x000000ff0aff7812 */ /* 0x000fe2000780c0ff */
[----:B------:R-:W-:Y:S01]  /*4350*/  ULDC UR6, c[0x0][0xc] ;  /* 0x0000030000067ab9 */ /* 0x000fe20000000800 */
[----:B------:R-:W-:Y:S01]  /*4360*/  ULDC UR7, c[0x0][0x10] ;  /* 0x0000040000077ab9 */ /* 0x000fe20000000800 */
[----:B------:R-:W0:Y:S01]  /*4370*/  LDC R5, c[0x0][0x14] ;  /* 0x00000500ff057b82 */ /* 0x000e220000000800 */
[C---:B------:R-:W-:Y:S01]  /*4380*/  IMAD.IADD R12, R9.reuse, 0x1, R12 ;  /* 0x00000001090c7824 */ /* 0x040fe200078e020c */
[----:B------:R-:W-:Y:S01]  /*4390*/  UIMAD.WIDE.U32 UR6, UR6, UR7, URZ ;  /* 0x00000007060672a5 */ /* 0x000fe2000f8e003f */
[----:B------:R-:W-:Y:S01]  /*43a0*/  ISETP.GE.U32.AND P1, PT, R9, 0x3, PT ;  /* 0x000000030900780c */ /* 0x000fe20003f26070 */
[----:B------:R-:W-:Y:S01]  /*43b0*/  BSSY B1, `(.L_x_62) ;  /* 0x0000073000017945 */ /* 0x000fe20003800000 */
[----:B------:R-:W-:Y:S01]  /*43c0*/  IMAD.MOV.U32 R11, RZ, RZ, -0x1 ;  /* 0xffffffffff0b7424 */ /* 0x000fe200078e00ff */
[----:B------:R-:W-:Y:S01]  /*43d0*/  PRMT R10, RZ, 0x7610, R10 ;  /* 0x00007610ff0a7816 */ /* 0x000fe2000000000a */
[----:B------:R-:W-:-:S03]  /*43e0*/  IMAD.MOV.U32 R6, RZ, RZ, -0x1 ;  /* 0xffffffffff067424 */ /* 0x000fc600078e00ff */
[----:B------:R-:W1:Y:S01]  /*43f0*/  @P0 S2R R3, SR_CgaCtaId ;  /* 0x0000000000030919 */ /* 0x000e620000008800 */
[----:B------:R-:W-:Y:S01]  /*4400*/  @P0 MOV R2, 0x400 ;  /* 0x0000040000020802 */ /* 0x000fe20000000f00 */
[----:B0-----:R-:W-:-:S04]  /*4410*/  IMAD.WIDE.U32 R18, R5, UR6, R18 ;  /* 0x0000000605127c25 */ /* 0x001fc8000f8e0012 */
[----:B------:R-:W-:Y:S01]  /*4420*/  IMAD R7, R5, UR7, RZ ;  /* 0x0000000705077c24 */ /* 0x000fe2000f8e02ff */
[----:B------:R-:W-:-:S03]  /*4430*/  ULDC.64 UR6, c[0x0][0x650] ;  /* 0x0001940000067ab9 */ /* 0x000fc60000000a00 */
[----:B------:R-:W-:Y:S02]  /*4440*/  IMAD.IADD R19, R19, 0x1, R7 ;  /* 0x0000000113137824 */ /* 0x000fe400078e0207 */
[----:B------:R-:W-:Y:S01]  /*4450*/  IMAD.MOV.U32 R7, RZ, RZ, -0x1 ;  /* 0xffffffffff077424 */ /* 0x000fe200078e00ff */
[----:B-1----:R-:W-:-:S04]  /*4460*/  @P0 LEA R2, R3, R2, 0x18 ;  /* 0x0000000203020211 */ /* 0x002fc800078ec0ff */
[----:B------:R0:W-:Y:S01]  /*4470*/  @P0 SYNCS.ARRIVE.TRANS64.A1T0 RZ, [R2+URZ+0x48], RZ ;  /* 0x000048ff02ff09a7 */ /* 0x0001e2000810003f */
[----:B------:R-:W-:-:S04]  /*4480*/  ISETP.GT.U32.AND P0, PT, R12, 0x2, PT ;  /* 0x000000020c00780c */ /* 0x000fc80003f04070 */
[----:B------:R-:W-:Y:S01]  /*4490*/  ISETP.LT.U32.AND P0, PT, R9, 0x3, P0 ;  /* 0x000000030900780c */ /* 0x000fe20000701070 */
[----:B0-----:R-:W-:-:S05]  /*44a0*/  IMAD.WIDE.U32 R2, R12, -0x55555555, RZ ;  /* 0xaaaaaaab0c027825 */ /* 0x001fca00078e00ff */
[----:B------:R-:W-:Y:S02]  /*44b0*/  SHF.R.U32.HI R5, RZ, 0x1, R3 ;  /* 0x00000001ff057819 */ /* 0x000fe40000011603 */
[----:B------:R-:W-:Y:S02]  /*44c0*/  SEL R3, RZ, 0x1, !P0 ;  /* 0x00000001ff037807 */ /* 0x000fe40004000000 */
[----:B------:R-:W-:Y:S01]  /*44d0*/  ISETP.GE.U32.AND P0, PT, R18, UR6, PT ;  /* 0x0000000612007c0c */ /* 0x000fe2000bf06070 */
[----:B------:R-:W-:Y:S01]  /*44e0*/  IMAD R12, R5, -0x3, R12 ;  /* 0xfffffffd050c7824 */ /* 0x000fe200078e020c */
[----:B------:R-:W-:Y:S02]  /*44f0*/  LOP3.LUT R0, R0, R3, RZ, 0x3c, !PT ;  /* 0x0000000300007212 */ /* 0x000fe400078e3cff */
[----:B------:R-:W-:Y:S02]  /*4500*/  ISETP.GE.U32.AND.EX P0, PT, R19, UR7, PT, P0 ;  /* 0x0000000713007c0c */ /* 0x000fe4000bf06100 */
[----:B------:R-:W-:-:S02]  /*4510*/  @P1 LOP3.LUT R0, R0, 0x1, R5, 0x78, !PT ;  /* 0x0000000100001812 */ /* 0x000fc400078e7805 */
[----:B------:R-:W-:-:S09]  /*4520*/  PRMT R2, RZ, 0x7610, R2 ;  /* 0x00007610ff027816 */ /* 0x000fd20000000002 */
[----:B------:R-:W-:Y:S05]  /*4530*/  @P0 BRA `(.L_x_63) ;  /* 0x0000000400680947 */ /* 0x000fea0003800000 */
[----:B------:R-:W-:Y:S01]  /*4540*/  ULDC.64 UR6, c[0x0][0x628] ;  /* 0x00018a0000067ab9 */ /* 0x000fe20000000a00 */
[----:B------:R-:W0:Y:S01]  /*4550*/  S2R R13, SR_CTAID.X ;  /* 0x00000000000d7919 */ /* 0x000e220000002500 */
[----:B------:R-:W-:Y:S01]  /*4560*/  ISETP.NE.U32.AND P0, PT, RZ, UR6, PT ;  /* 0x00000006ff007c0c */ /* 0x000fe2000bf05070 */
[----:B------:R-:W-:Y:S01]  /*4570*/  ULDC UR8, c[0x0][0x630] ;  /* 0x00018c0000087ab9 */ /* 0x000fe20000000800 */
[----:B------:R-:W-:Y:S01]  /*4580*/  IMAD.MOV.U32 R2, RZ, RZ, R18 ;  /* 0x000000ffff027224 */ /* 0x000fe200078e0012 */
[----:B------:R-:W1:Y:S01]  /*4590*/  S2R R11, SR_CTAID.Y ;  /* 0x00000000000b7919 */ /* 0x000e620000002600 */
[----:B------:R-:W-:Y:S01]  /*45a0*/  ISETP.NE.AND.EX P0, PT, RZ, UR7, PT, P0 ;  /* 0x00000007ff007c0c */ /* 0x000fe2000bf05300 */
[----:B------:R-:W-:-:S12]  /*45b0*/  IMAD.MOV.U32 R3, RZ, RZ, R19 ;  /* 0x000000ffff037224 */ /* 0x000fd800078e0013 */
[----:B------:R-:W-:Y:S05]  /*45c0*/  @!P0 BRA `(.L_x_64) ;  /* 0x0000000000288947 */ /* 0x000fea0003800000 */
[----:B------:R-:W-:Y:S02]  /*45d0*/  ULDC UR5, c[0x0][0x634] ;  /* 0x00018d0000057ab9 */ /* 0x000fe40000000800 */
[----:B------:R-:W-:-:S05]  /*45e0*/  IADD3 R7, P0, R18, UR5, RZ ;  /* 0x0000000512077c10 */ /* 0x000fca000ff1e0ff */
[----:B------:R-:W-:-:S04]  /*45f0*/  IMAD.X R15, RZ, RZ, R19, P0 ;  /* 0x000000ffff0f7224 */ /* 0x000fc800000e0613 */
[----:B------:R-:W-:-:S04]  /*4600*/  IMAD.WIDE.U32 R4, R15, UR6, RZ ;  /* 0x000000060f047c25 */ /* 0x000fc8000f8e00ff */
[----:B------:R-:W-:-:S04]  /*4610*/  IMAD.WIDE.U32 R4, P0, R7, UR7, R4 ;  /* 0x0000000707047c25 */ /* 0x000fc8000f800004 */
[----:B------:R-:W-:-:S04]  /*4620*/  IMAD.WIDE.U32 R6, R7, UR6, RZ ;  /* 0x0000000607067c25 */ /* 0x000fc8000f8e00ff */
[----:B------:R-:W-:Y:S01]  /*4630*/  IMAD.X R3, RZ, RZ, RZ, P0 ;  /* 0x000000ffff037224 */ /* 0x000fe200000e06ff */
[----:B------:R-:W-:Y:S01]  /*4640*/  IADD3 RZ, P0, R7, R4, RZ ;  /* 0x0000000407ff7210 */ /* 0x000fe20007f1e0ff */
[----:B------:R-:W-:-:S04]  /*4650*/  IMAD.MOV.U32 R2, RZ, RZ, R5 ;  /* 0x000000ffff027224 */ /* 0x000fc800078e0005 */
[----:B------:R-:W-:-:S08]  /*4660*/  IMAD.WIDE.U32.X R2, R15, UR7, R2, P0 ;  /* 0x000000070f027c25 */ /* 0x000fd000080e0402 */
.L_x_64:
[--C-:B------:R-:W-:Y:S01]  /*4670*/  SHF.R.U64 R6, R2, UR8, R3.reuse ;  /* 0x0000000802067c19 */ /* 0x100fe20008001203 */
[----:B------:R-:W-:Y:S01]  /*4680*/  ULDC.64 UR6, c[0x0][0x620] ;  /* 0x0001880000067ab9 */ /* 0x000fe20000000a00 */
[----:B------:R-:W-:Y:S01]  /*4690*/  SHF.R.U32.HI R2, RZ, UR8, R3 ;  /* 0x00000008ff027c19 */ /* 0x000fe20008011603 */
[----:B------:R-:W-:Y:S01]  /*46a0*/  IMAD.MOV.U32 R3, RZ, RZ, R19 ;  /* 0x000000ffff037224 */ /* 0x000fe200078e0013 */
[----:B------:R-:W-:Y:S01]  /*46b0*/  IADD3 R5, P0, RZ, -R6, RZ ;  /* 0x80000006ff057210 */ /* 0x000fe20007f1e0ff */
[----:B------:R-:W-:Y:S01]  /*46c0*/  ULDC UR5, c[0x0][0x150] ;  /* 0x0000540000057ab9 */ /* 0x000fe20000000800 */
[----:B------:R-:W2:Y:S01]  /*46d0*/  LDC R24, c[0x0][0x144] ;  /* 0x00005100ff187b82 */ /* 0x000ea20000000800 */
[----:B------:R-:W-:Y:S01]  /*46e0*/  ULDC.64 UR10, c[0x0][0x640] ;  /* 0x00019000000a7ab9 */ /* 0x000fe20000000a00 */
[----:B------:R-:W-:Y:S01]  /*46f0*/  ULDC UR8, c[0x0][0x608] ;  /* 0x0001820000087ab9 */ /* 0x000fe20000000800 */
[----:B------:R-:W-:Y:S01]  /*4700*/  IMAD.X R2, RZ, RZ, ~R2, P0 ;  /* 0x000000ffff027224 */ /* 0x000fe200000e0e02 */
[----:B------:R-:W-:-:S03]  /*4710*/  ISETP.NE.U32.AND P0, PT, RZ, UR10, PT ;  /* 0x0000000aff007c0c */ /* 0x000fc6000bf05070 */
[----:B------:R-:W-:Y:S01]  /*4720*/  IMAD R4, R2, UR6, RZ ;  /* 0x0000000602047c24 */ /* 0x000fe2000f8e02ff */
[----:B------:R-:W3:Y:S01]  /*4730*/  LDC R20, c[0x0][0x148] ;  /* 0x00005200ff147b82 */ /* 0x000ee20000000800 */
[----:B------:R-:W-:Y:S01]  /*4740*/  IMAD.MOV.U32 R2, RZ, RZ, R18 ;  /* 0x000000ffff027224 */ /* 0x000fe200078e0012 */
[----:B------:R-:W-:-:S03]  /*4750*/  ISETP.NE.AND.EX P0, PT, RZ, UR11, PT, P0 ;  /* 0x0000000bff007c0c */ /* 0x000fc6000bf05300 */
[----:B------:R-:W-:Y:S01]  /*4760*/  IMAD.WIDE.U32 R2, R5, UR6, R2 ;  /* 0x0000000605027c25 */ /* 0x000fe2000f8e0002 */
[----:B------:R-:W-:-:S03]  /*4770*/  ULDC UR6, c[0x0][0x618] ;  /* 0x0001860000067ab9 */ /* 0x000fc60000000800 */
[----:B------:R-:W-:Y:S01]  /*4780*/  IMAD R5, R5, UR7, R4 ;  /* 0x0000000705057c24 */ /* 0x000fe2000f8e0204 */
[----:B0-----:R-:W-:Y:S01]  /*4790*/  I2FP.F32.U32 R4, R13 ;  /* 0x0000000d00047245 */ /* 0x001fe20000201000 */
[----:B------:R-:W-:Y:S02]  /*47a0*/  ULDC UR7, c[0x0][0x154] ;  /* 0x0000550000077ab9 */ /* 0x000fe40000000800 */
[----:B------:R-:W-:Y:S02]  /*47b0*/  IMAD.IADD R3, R3, 0x1, R5 ;  /* 0x0000000103037824 */ /* 0x000fe400078e0205 */
[----:B------:R-:W-:Y:S01]  /*47c0*/  FMUL R4, R4, UR5 ;  /* 0x0000000504047c20 */ /* 0x000fe20008400000 */
[----:B------:R-:W-:Y:S02]  /*47d0*/  ULDC UR5, c[0x0][0x658] ;  /* 0x0001960000057ab9 */ /* 0x000fe40000000800 */
[--C-:B------:R-:W-:Y:S02]  /*47e0*/  SHF.R.U64 R7, R2, UR6, R3.reuse ;  /* 0x0000000602077c19 */ /* 0x100fe40008001203 */
[----:B-1----:R-:W-:Y:S01]  /*47f0*/  I2FP.F32.U32 R2, R11 ;  /* 0x0000000b00027245 */ /* 0x002fe20000201000 */
[----:B------:R-:W0:Y:S04]  /*4800*/  F2I.U32.TRUNC.NTZ R4, R4 ;  /* 0x0000000400047305 */ /* 0x000e28000020f000 */
[----:B------:R-:W-:Y:S01]  /*4810*/  FMUL R21, R2, UR7 ;  /* 0x0000000702157c20 */ /* 0x000fe20008400000 */
[----:B------:R-:W-:Y:S01]  /*4820*/  SHF.R.U32.HI R2, RZ, UR6, R3 ;  /* 0x00000006ff027c19 */ /* 0x000fe20008011603 */
[----:B------:R-:W-:-:S02]  /*4830*/  UMOV UR6, 0xffffffff ;  /* 0xffffffff00067882 */ /* 0x000fc40000000000 */
[----:B------:R-:W-:Y:S01]  /*4840*/  USHF.L.U32 UR6, UR6, UR5, URZ ;  /* 0x0000000506067299 */ /* 0x000fe2000800063f */
[--C-:B------:R-:W-:Y:S01]  /*4850*/  SHF.R.U64 R15, R7, UR8, R2.reuse ;  /* 0x00000008070f7c19 */ /* 0x100fe20008001202 */
[----:B------:R-:W1:Y:S01]  /*4860*/  F2I.U32.TRUNC.NTZ R21, R21 ;  /* 0x0000001500157305 */ /* 0x000e62000020f000 */
[----:B------:R-:W-:-:S04]  /*4870*/  SHF.R.U32.HI R2, RZ, UR8, R2 ;  /* 0x00000008ff027c19 */ /* 0x000fc80008011602 */
[----:B------:R-:W-:Y:S01]  /*4880*/  SHF.R.U64 R14, R15, UR5, R2 ;  /* 0x000000050f0e7c19 */ /* 0x000fe20008001202 */
[----:B0-----:R-:W-:Y:S01]  /*4890*/  IMAD.MOV R4, RZ, RZ, -R4 ;  /* 0x000000ffff047224 */ /* 0x001fe200078e0a04 */
[----:B------:R-:W-:-:S03]  /*48a0*/  SHF.R.U32.HI R23, RZ, UR5, R2 ;  /* 0x00000005ff177c19 */ /* 0x000fc60008011602 */
[----:B--2---:R-:W-:Y:S02]  /*48b0*/  IMAD R13, R24, R4, R13 ;  /* 0x00000004180d7224 */ /* 0x004fe400078e020d */
[----:B------:R-:W-:Y:S02]  /*48c0*/  IMAD.MOV.U32 R2, RZ, RZ, R14 ;  /* 0x000000ffff027224 */ /* 0x000fe400078e000e */
[----:B------:R-:W-:Y:S01]  /*48d0*/  IMAD.MOV.U32 R3, RZ, RZ, R23 ;  /* 0x000000ffff037224 */ /* 0x000fe200078e0017 */
[----:B-1----:R-:W-:Y:S06]  /*48e0*/  @!P0 BRA `(.L_x_65) ;  /* 0x0000000000288947 */ /* 0x002fec0003800000 */
[----:B------:R-:W-:Y:S02]  /*48f0*/  ULDC UR7, c[0x0][0x64c] ;  /* 0x0001930000077ab9 */ /* 0x000fe40000000800 */
[----:B------:R-:W-:-:S05]  /*4900*/  IADD3 R3, P0, R14, UR7, RZ ;  /* 0x000000070e037c10 */ /* 0x000fca000ff1e0ff */
[----:B------:R-:W-:-:S04]  /*4910*/  IMAD.X R23, RZ, RZ, R23, P0 ;  /* 0x000000ffff177224 */ /* 0x000fc800000e0617 */
[----:B------:R-:W-:-:S04]  /*4920*/  IMAD.WIDE.U32 R4, R23, UR10, RZ ;  /* 0x0000000a17047c25 */ /* 0x000fc8000f8e00ff */
[----:B------:R-:W-:-:S04]  /*4930*/  IMAD.WIDE.U32 R4, P0, R3, UR11, R4 ;  /* 0x0000000b03047c25 */ /* 0x000fc8000f800004 */
[----:B------:R-:W-:-:S04]  /*4940*/  IMAD.WIDE.U32 R2, R3, UR10, RZ ;  /* 0x0000000a03027c25 */ /* 0x000fc8000f8e00ff */
[----:B------:R-:W-:Y:S01]  /*4950*/  IMAD.MOV.U32 R2, RZ, RZ, R5 ;  /* 0x000000ffff027224 */ /* 0x000fe200078e0005 */
[----:B------:R-:W-:Y:S01]  /*4960*/  IADD3 RZ, P1, R3, R4, RZ ;  /* 0x0000000403ff7210 */ /* 0x000fe20007f3e0ff */
[----:B------:R-:W-:-:S04]  /*4970*/  IMAD.X R3, RZ, RZ, RZ, P0 ;  /* 0x000000ffff037224 */ /* 0x000fc800000e06ff */
[----:B------:R-:W-:-:S08]  /*4980*/  IMAD.WIDE.U32.X R2, R23, UR11, R2, P1 ;  /* 0x0000000b17027c25 */ /* 0x000fd000088e0402 */
.L_x_65:
[----:B------:R-:W-:Y:S01]  /*4990*/  ISETP.NE.AND P0, PT, R22, 0x1, PT ;  /* 0x000000011600780c */ /* 0x000fe20003f05270 */
[----:B------:R-:W-:Y:S01]  /*49a0*/  ULDC UR7, c[0x0][0x648] ;  /* 0x0001920000077ab9 */ /* 0x000fe20000000800 */
[----:B------:R-:W-:Y:S01]  /*49b0*/  ULOP3.LUT UR6, URZ, UR6, URZ, 0x33, !UPT ;  /* 0x000000063f067292 */ /* 0x000fe2000f8e333f */
[----:B------:R-:W-:Y:S01]  /*49c0*/  SHF.R.U64 R2, R2, UR7, R3 ;  /* 0x0000000702027c19 */ /* 0x000fe20008001203 */
[----:B------:R-:W-:Y:S01]  /*49d0*/  UMOV UR7, 0x1 ;  /* 0x0000000100077882 */ /* 0x000fe20000000000 */
[----:B------:R-:W-:Y:S01]  /*49e0*/  IMAD.MOV R21, RZ, RZ, -R21 ;  /* 0x000000ffff157224 */ /* 0x000fe200078e0a15 */
[----:B------:R-:W-:Y:S01]  /*49f0*/  USHF.L.U32 UR7, UR7, UR5, URZ ;  /* 0x0000000507077299 */ /* 0x000fe2000800063f */
[----:B------:R-:W-:Y:S01]  /*4a00*/  LOP3.LUT R7, R7, UR4, RZ, 0xc0, !PT ;  /* 0x0000000407077c12 */ /* 0x000fe2000f8ec0ff */
[----:B------:R-:W-:Y:S01]  /*4a10*/  IMAD.MOV R3, RZ, RZ, -R2 ;  /* 0x000000ffff037224 */ /* 0x000fe200078e0a02 */
[----:B------:R-:W-:Y:S01]  /*4a20*/  LOP3.LUT R15, R15, UR6, RZ, 0xc0, !PT ;  /* 0x000000060f0f7c12 */ /* 0x000fe2000f8ec0ff */
[----:B------:R-:W-:Y:S01]  /*4a30*/  ULDC UR5, c[0x0][0x638] ;  /* 0x00018e0000057ab9 */ /* 0x000fe20000000800 */
[----:B------:R-:W-:Y:S01]  /*4a40*/  ULDC UR6, c[0x0][0x610] ;  /* 0x0001840000067ab9 */ /* 0x000fe20000000800 */
[----:B------:R-:W-:Y:S01]  /*4a50*/  IMAD R14, R3, UR5, R14 ;  /* 0x00000005030e7c24 */ /* 0x000fe2000f8e020e */
[----:B------:R-:W-:Y:S01]  /*4a60*/  ULDC UR5, c[0x0][0x600] ;  /* 0x0001800000057ab9 */ /* 0x000fe20000000800 */
[----:B---3--:R-:W-:-:S02]  /*4a70*/  @P0 IMAD R13, R20, R21, R11 ;  /* 0x00000015140d0224 */ /* 0x008fc400078e020b */
[----:B------:R-:W-:Y:S02]  /*4a80*/  IMAD R2, R2, UR7, R15 ;  /* 0x0000000702027c24 */ /* 0x000fe4000f8e020f */
[----:B------:R-:W-:Y:S02]  /*4a90*/  IMAD R14, R14, UR5, R7 ;  /* 0x000000050e0e7c24 */ /* 0x000fe4000f8e0207 */
[----:B------:R-:W-:Y:S02]  /*4aa0*/  IMAD R13, R2, UR6, R13 ;  /* 0x00000006020d7c24 */ /* 0x000fe4000f8e020d */
[----:B------:R-:W-:-:S03]  /*4ab0*/  IMAD.MOV.U32 R2, RZ, RZ, 0x1 ;  /* 0x00000001ff027424 */ /* 0x000fc600078e00ff */
[----:B------:R-:W-:Y:S02]  /*4ac0*/  SEL R11, R14, R13, !P0 ;  /* 0x0000000d0e0b7207 */ /* 0x000fe40004000000 */
[----:B------:R-:W-:-:S07]  /*4ad0*/  SEL R7, R13, R14, !P0 ;  /* 0x0000000e0d077207 */ /* 0x000fce0004000000 */
.L_x_63:
[----:B------:R-:W-:Y:S05]  /*4ae0*/  BSYNC B1 ;  /* 0x0000000000017941 */ /* 0x000fea0003800000 */
.L_x_62:
[----:B------:R-:W-:-:S13]  /*4af0*/  LOP3.LUT P0, RZ, R2, 0xff, RZ, 0xc0, !PT ;  /* 0x000000ff02ff7812 */ /* 0x000fda000780c0ff */
[----:B------:R-:W-:Y:S05]  /*4b00*/  @P0 BRA `(.L_x_66) ;  /* 0xfffffff000e00947 */ /* 0x000fea000383ffff */
[----:B------:R-:W-:Y:S05]  /*4b10*/  BSYNC B0 ;  /* 0x0000000000007941 */ /* 0x000fea0003800000 */
.L_x_54:
[----:B------:R-:W-:-:S03]  /*4b20*/  UMOV UR5, 0xffffffff ;  /* 0xffffffff00057882 */ /* 0x000fc60000000000 */
[----:B------:R-:W-:Y:S05]  /*4b30*/  BRA.DIV UR5, `(.L_x_67) ;  /* 0x0000000205f07947 */ /* 0x000fea000b800000 */
[----:B------:R-:W-:-:S13]  /*4b40*/  ELECT P6, URZ, PT ;  /* 0x00000000003f782f */ /* 0x000fda00038c0000 */
.L_x_80:
[----:B------:R-:W-:Y:S04]  /*4b50*/  BSSY B0, `(.L_x_68) ;  /* 0x0000022000007945 */ /* 0x000fe80003800000 */
[----:B------:R-:W-:Y:S05]  /*4b60*/  @!P6 BRA `(.L_x_69) ;  /* 0x000000000080e947 */ /* 0x000fea0003800000 */
[----:B------:R-:W-:-:S04]  /*4b70*/  LOP3.LUT R17, R17, 0x2, RZ, 0xfc, !PT ;  /* 0x0000000211117812 */ /* 0x000fc800078efcff */
[----:B------:R-:W-:-:S13]  /*4b80*/  ISETP.NE.AND P0, PT, R17, 0x3, PT ;  /* 0x000000031100780c */ /* 0x000fda0003f05270 */
[----:B------:R-:W-:Y:S05]  /*4b90*/  @!P0 BRA `(.L_x_70) ;  /* 0x0000000000048947 */ /* 0x000fea0003800000 */
[----:B------:R-:W-:Y:S01]  /*4ba0*/  BPT.TRAP 0x1 ;  /* 0x000000040000795c */ /* 0x000fe20000300000 */
.L_x_70:
[----:B------:R-:W0:Y:S01]  /*4bb0*/  S2R R3, SR_CgaCtaId ;  /* 0x0000000000037919 */ /* 0x000e220000008800 */
[----:B------:R-:W-:-:S04]  /*4bc0*/  MOV R2, 0x400 ;  /* 0x0000040000027802 */ /* 0x000fc80000000f00 */
[----:B0-----:R-:W-:Y:S02]  /*4bd0*/  LEA R3, R3, R2, 0x18 ;  /* 0x0000000203037211 */ /* 0x001fe400078ec0ff */
[----:B------:R-:W-:-:S03]  /*4be0*/  SHF.L.U32 R2, R0, 0x1f, RZ ;  /* 0x0000001f00027819 */ /* 0x000fc600000006ff */
[----:B------:R-:W-:-:S04]  /*4bf0*/  VIADD R3, R3, 0x18 ;  /* 0x0000001803037836 */ /* 0x000fc80000000000 */
[C---:B------:R-:W-:Y:S02]  /*4c00*/  IMAD R7, R12.reuse, 0x8, R3 ;  /* 0x000000080c077824 */ /* 0x040fe400078e0203 */
[----:B------:R-:W-:Y:S02]  /*4c10*/  VIADD R12, R12, 0x1 ;  /* 0x000000010c0c7836 */ /* 0x000fe40000000000 */
[----:B------:R-:W0:Y:S03]  /*4c20*/  SYNCS.PHASECHK.TRANS64.TRYWAIT P0, [R7+URZ], R2 ;  /* 0x00000002070075a7 */ /* 0x000e26000800017f */
[----:B------:R-:W-:-:S04]  /*4c30*/  ISETP.NE.AND P1, PT, R12, 0x3, PT ;  /* 0x000000030c00780c */ /* 0x000fc80003f25270 */
[----:B------:R-:W-:Y:S02]  /*4c40*/  SEL R5, RZ, 0x1, P1 ;  /* 0x00000001ff057807 */ /* 0x000fe40000800000 */
[----:B------:R-:W-:Y:S02]  /*4c50*/  SEL R12, R12, RZ, P1 ;  /* 0x000000ff0c0c7207 */ /* 0x000fe40000800000 */
[----:B------:R-:W-:-:S03]  /*4c60*/  LOP3.LUT R5, R0, R5, RZ, 0x3c, !PT ;  /* 0x0000000500057212 */ /* 0x000fc600078e3cff */
[----:B------:R-:W-:Y:S01]  /*4c70*/  IMAD R9, R12, 0x8, R3 ;  /* 0x000000080c097824 */ /* 0x000fe200078e0203 */
[----:B------:R-:W-:Y:S01]  /*4c80*/  SHF.L.U32 R4, R5, 0x1f, RZ ;  /* 0x0000001f05047819 */ /* 0x000fe200000006ff */
[----:B0-----:R-:W-:Y:S06]  /*4c90*/  @!P0 BRA `(.L_x_71) ;  /* 0x0000000000b88947 */ /* 0x001fec0003800000 */
.L_x_81:
[----:B------:R-:W1:Y:S01]  /*4ca0*/  SYNCS.PHASECHK.TRANS64.TRYWAIT P0, [R9+URZ], R4 ;  /* 0x00000004090075a7 */ /* 0x000e62000800017f */
[----:B------:R-:W-:-:S05]  /*4cb0*/  VIADD R0, R12, 0x1 ;  /* 0x000000010c007836 */ /* 0x000fca0000000000 */
[----:B------:R-:W-:-:S04]  /*4cc0*/  ISETP.NE.AND P1, PT, R0, 0x3, PT ;  /* 0x000000030000780c */ /* 0x000fc80003f25270 */
[----:B0-----:R-:W-:Y:S02]  /*4cd0*/  SEL R2, RZ, 0x1, P1 ;  /* 0x00000001ff027807 */ /* 0x001fe40000800000 */
[----:B------:R-:W-:Y:S02]  /*4ce0*/  SEL R0, R0, RZ, P1 ;  /* 0x000000ff00007207 */ /* 0x000fe40000800000 */
[----:B------:R-:W-:Y:S01]  /*4cf0*/  LOP3.LUT R2, R5, R2, RZ, 0x3c, !PT ;  /* 0x0000000205027212 */ /* 0x000fe200078e3cff */
[----:B-1----:R-:W-:Y:S06]  /*4d00*/  @!P0 BRA `(.L_x_72) ;  /* 0x0000000000b08947 */ /* 0x002fec0003800000 */
.L_x_82:
[----:B------:R-:W-:Y:S01]  /*4d10*/  IMAD R3, R0, 0x8, R3 ;  /* 0x0000000800037824 */ /* 0x000fe200078e0203 */
[----:B------:R-:W-:-:S07]  /*4d20*/  SHF.L.U32 R0, R2, 0x1f, RZ ;  /* 0x0000001f02007819 */ /* 0x000fce00000006ff */
.L_x_73:
[----:B-1----:R1:W2:Y:S02]  /*4d30*/  SYNCS.PHASECHK.TRANS64.TRYWAIT P0, [R3+URZ], R0 ;  /* 0x00000000030075a7 */ /* 0x0022a4000800017f */
[----:B--2---:R-:W-:Y:S05]  /*4d40*/  @!P0 NANOSLEEP.SYNCS 0x989680 ;  /* 0x009896800000895d */ /* 0x004fea0003900000 */
[----:B------:R-:W2:Y:S02]  /*4d50*/  @!P0 SYNCS.PHASECHK.TRANS64 P0, [R3+URZ], R0 ;  /* 0x00000000030085a7 */ /* 0x000ea4000800007f */
[----:B--2---:R-:W-:Y:S05]  /*4d60*/  @!P0 BRA `(.L_x_73) ;  /* 0xfffffffc00f08947 */ /* 0x004fea000383ffff */
.L_x_69:
[----:B------:R-:W-:Y:S05]  /*4d70*/  BSYNC B0 ;  /* 0x0000000000007941 */ /* 0x000fea0003800000 */
.L_x_68:
[----:B------:R-:W-:Y:S05]  /*4d80*/  EXIT ;  /* 0x000000000000794d */ /* 0x000fea0003800000 */
.L_x_17:
[----:B-1----:R1:W3:Y:S02]  /*4d90*/  SYNCS.PHASECHK.TRANS64.TRYWAIT P1, [R3+URZ], R0 ;  /* 0x00000000030075a7 */ /* 0x0022e4000802017f */
[----:B---3--:R-:W-:Y:S05]  /*4da0*/  @!P1 NANOSLEEP.SYNCS 0x989680 ;  /* 0x009896800000995d */ /* 0x008fea0003900000 */
[----:B------:R-:W3:Y:S02]  /*4db0*/  @!P1 SYNCS.PHASECHK.TRANS64 P1, [R3+URZ], R0 ;  /* 0x00000000030095a7 */ /* 0x000ee4000802007f */
[----:B---3--:R-:W-:Y:S05]  /*4dc0*/  @!P1 BRA `(.L_x_17) ;  /* 0xfffffffc00f09947 */ /* 0x008fea000383ffff */
[----:B------:R-:W-:Y:S05]  /*4dd0*/  BRA `(.L_x_16) ;  /* 0xffffffc400187947 */ /* 0x000fea000383ffff */
.L_x_22:
[----:B-1----:R1:W3:Y:S02]  /*4de0*/  SYNCS.PHASECHK.TRANS64.TRYWAIT P1, [R4+URZ], R3 ;  /* 0x00000003040075a7 */ /* 0x0022e4000802017f */
[----:B---3--:R-:W-:Y:S05]  /*4df0*/  @!P1 NANOSLEEP.SYNCS 0x989680 ;  /* 0x009896800000995d */ /* 0x008fea0003900000 */
[----:B------:R-:W3:Y:S02]  /*4e00*/  @!P1 SYNCS.PHASECHK.TRANS64 P1, [R4+URZ], R3 ;  /* 0x00000003040095a7 */ /* 0x000ee4000802007f */
[----:B---3--:R-:W-:Y:S05]  /*4e10*/  @!P1 BRA `(.L_x_22) ;  /* 0xfffffffc00f09947 */ /* 0x008fea000383ffff */
[----:B------:R-:W-:Y:S05]  /*4e20*/  BRA `(.L_x_21) ;  /* 0xffffffcc003c7947 */ /* 0x000fea000383ffff */
.L_x_55:
[----:B------:R-:W-:Y:S01]  /*4e30*/  BSSY B1, `(.L_x_74) ;  /* 0x0000006000017945 */ /* 0x000fe20003800000 */
[----:B------:R-:W-:-:S07]  /*4e40*/  IMAD.MOV.U32 R15, RZ, RZ, -0x1 ;  /* 0xffffffffff0f7424 */ /* 0x000fce00078e00ff */
[----:B------:R-:W-:Y:S05]  /*4e50*/  WARPSYNC.COLLECTIVE R15, `(.L_x_75) ;  /* 0x000000000f0c7348 */ /* 0x000fea0003c00000 */
[----:B------:R-:W-:Y:S02]  /*4e60*/  ELECT P6, UR62, PT ;  /* 0x00000000003e782f */ /* 0x000fe400038c0000 */
[----:B------:R-:W-:Y:S01]  /*4e70*/  MOV R14, UR62 ;  /* 0x0000003e000e7c02 */ /* 0x000fe20008000f00 */
[----:B------:R-:W-:Y:S10]  /*4e80*/  ENDCOLLECTIVE ;  /* 0x000000000000791b */ /* 0x000ff40003800000 */
.L_x_75:
[----:B------:R-:W-:Y:S05]  /*4e90*/  BSYNC B1 ;  /* 0x0000000000017941 */ /* 0x000fea0003800000 */
.L_x_74:
[----:B------:R-:W-:Y:S05]  /*4ea0*/  BRA `(.L_x_76) ;  /* 0xfffffff000047947 */ /* 0x000fea000383ffff */
.L_x_58:
[----:B-1----:R1:W2:Y:S02]  /*4eb0*/  SYNCS.PHASECHK.TRANS64.TRYWAIT P1, [R13+URZ+0x18], R4 ;  /* 0x000018040d0075a7 */ /* 0x0022a4000802017f */
[----:B--2---:R-:W-:Y:S05]  /*4ec0*/  @!P1 NANOSLEEP.SYNCS 0x989680 ;  /* 0x009896800000995d */ /* 0x004fea0003900000 */
[----:B------:R-:W2:Y:S02]  /*4ed0*/  @!P1 SYNCS.PHASECHK.TRANS64 P1, [R13+URZ+0x18], R4 ;  /* 0x000018040d0095a7 */ /* 0x000ea4000802007f */
[----:B--2---:R-:W-:Y:S05]  /*4ee0*/  @!P1 BRA `(.L_x_58) ;  /* 0xfffffffc00f09947 */ /* 0x004fea000383ffff */
[----:B------:R-:W-:Y:S05]  /*4ef0*/  BRA `(.L_x_77) ;  /* 0xfffffff0003c7947 */ /* 0x000fea000383ffff */
.L_x_67:
[----:B------:R-:W-:Y:S01]  /*4f00*/  BSSY B0, `(.L_x_78) ;  /* 0x0000006000007945 */ /* 0x000fe20003800000 */
[----:B------:R-:W-:-:S07]  /*4f10*/  IMAD.MOV.U32 R15, RZ, RZ, -0x1 ;  /* 0xffffffffff0f7424 */ /* 0x000fce00078e00ff */
[----:B------:R-:W-:Y:S05]  /*4f20*/  WARPSYNC.COLLECTIVE R15, `(.L_x_79) ;  /* 0x000000000f0c7348 */ /* 0x000fea0003c00000 */
[----:B------:R-:W-:Y:S02]  /*4f30*/  ELECT P6, UR62, PT ;  /* 0x00000000003e782f */ /* 0x000fe400038c0000 */
[----:B------:R-:W-:Y:S01]  /*4f40*/  MOV R14, UR62 ;  /* 0x0000003e000e7c02 */ /* 0x000fe20008000f00 */
[----:B------:R-:W-:Y:S10]  /*4f50*/  ENDCOLLECTIVE ;  /* 0x000000000000791b */ /* 0x000ff40003800000 */
.L_x_79:
[----:B------:R-:W-:Y:S05]  /*4f60*/  BSYNC B0 ;  /* 0x0000000000007941 */ /* 0x000fea0003800000 */
.L_x_78:
[----:B------:R-:W-:Y:S05]  /*4f70*/  BRA `(.L_x_80) ;  /* 0xfffffff800f47947 */ /* 0x000fea000383ffff */
.L_x_71:
[----:B0-----:R0:W1:Y:S02]  /*4f80*/  SYNCS.PHASECHK.TRANS64.TRYWAIT P0, [R7+URZ], R2 ;  /* 0x00000002070075a7 */ /* 0x001064000800017f */
[----:B-1----:R-:W-:Y:S05]  /*4f90*/  @!P0 NANOSLEEP.SYNCS 0x989680 ;  /* 0x009896800000895d */ /* 0x002fea0003900000 */
[----:B------:R-:W1:Y:S02]  /*4fa0*/  @!P0 SYNCS.PHASECHK.TRANS64 P0, [R7+URZ], R2 ;  /* 0x00000002070085a7 */ /* 0x000e64000800007f */
[----:B-1----:R-:W-:Y:S05]  /*4fb0*/  @!P0 BRA `(.L_x_71) ;  /* 0xfffffffc00f08947 */ /* 0x002fea000383ffff */
[----:B------:R-:W-:Y:S05]  /*4fc0*/  BRA `(.L_x_81) ;  /* 0xfffffffc00347947 */ /* 0x000fea000383ffff */
.L_x_72:
[----:B0-----:R0:W1:Y:S02]  /*4fd0*/  SYNCS.PHASECHK.TRANS64.TRYWAIT P0, [R9+URZ], R4 ;  /* 0x00000004090075a7 */ /* 0x001064000800017f */
[----:B-1----:R-:W-:Y:S05]  /*4fe0*/  @!P0 NANOSLEEP.SYNCS 0x989680 ;  /* 0x009896800000895d */ /* 0x002fea0003900000 */
[----:B------:R-:W1:Y:S02]  /*4ff0*/  @!P0 SYNCS.PHASECHK.TRANS64 P0, [R9+URZ], R4 ;  /* 0x00000004090085a7 */ /* 0x000e64000800007f */
[----:B-1----:R-:W-:Y:S05]  /*5000*/  @!P0 BRA `(.L_x_72) ;  /* 0xfffffffc00f08947 */ /* 0x002fea000383ffff */
[----:B------:R-:W-:Y:S05]  /*5010*/  BRA `(.L_x_82) ;  /* 0xfffffffc003c7947 */ /* 0x000fea000383ffff */
.L_x_83:
[----:B------:R-:W-:-:S00]  /*5020*/  BRA `(.L_x_83) ;  /* 0xfffffffc00fc7947 */ /* 0x000fc0000383ffff */
[----:B------:R-:W-:-:S00]  /*5030*/  NOP ;  /* 0x0000000000007918 */ /* 0x000fc00000000000 */
        /* <DEDUP_REMOVED lines=12> */
.L_x_84:


//--------------------- .nv.global.init           --------------------------
	.section	.nv.global.init,"aw",@progbits
.nv.global.init:
	.type		$str$22,@object
	.size		$str$22,($str$23 - $str$22)
$str$22:
        /*0000*/ 	.byte	0x6b, 0x5f, 0x74, 0x69, 0x6c, 0x65, 0x5f, 0x63, 0x6f, 0x75, 0x6e, 0x74, 0x20, 0x3e, 0x3d, 0x20
        /*0010*/ 	.byte	0x31, 0x00
	.type		$str$23,@object
	.size		$str$23,(__unnamed_1 - $str$23)
$str$23:
        /*0012*/ 	.byte	0x2f, 0x74, 0x6d, 0x70, 0x2f, 0x63, 0x75, 0x74, 0x6c, 0x61, 0x73, 0x73, 0x5f, 0x73, 0x77, 0x65
        /*0022*/ 	.byte	0x65, 0x70, 0x5f, 0x73, 0x72, 0x63, 0x2f, 0x69, 0x6e, 0x63, 0x6c, 0x75, 0x64, 0x65, 0x2f, 0x63
        /*0032*/ 	.byte	0x75, 0x74, 0x6c, 0x61, 0x73, 0x73, 0x2f, 0x67, 0x65, 0x6d, 0x6d, 0x2f, 0x63, 0x6f, 0x6c, 0x6c
        /*0042*/ 	.byte	0x65, 0x63, 0x74, 0x69, 0x76, 0x65, 0x2f, 0x73, 0x6d, 0x39, 0x30, 0x5f, 0x6d, 0x6d, 0x61, 0x5f
        /*0052*/ 	.byte	0x74, 0x6d, 0x61, 0x5f, 0x67, 0x6d, 0x6d, 0x61, 0x5f, 0x73, 0x73, 0x5f, 0x77, 0x61, 0x72, 0x70
        /*0062*/ 	.byte	0x73, 0x70, 0x65, 0x63, 0x69, 0x61, 0x6c, 0x69, 0x7a, 0x65, 0x64, 0x2e, 0x68, 0x70, 0x70, 0x00
	.type		__unnamed_1,@object
	.size		__unnamed_1,(.L_0 - __unnamed_1)
__unnamed_1:
        /*0072*/ 	.byte	0x76, 0x6f, 0x69, 0x64, 0x20, 0x63, 0x75, 0x74, 0x6c, 0x61, 0x73, 0x73, 0x3a, 0x3a, 0x67, 0x65
        /* <DEDUP_REMOVED lines=171> */
        /*0b32*/ 	.byte	0x74, 0x65, 0x3a, 0x3a, 0x69, 0x64, 0x65, 0x6e, 0x74, 0x69, 0x74, 0x79, 0x5d, 0x00
.L_0:


//--------------------- .nv.shared._ZN7cutlass13device_kernelINS_4gemm6kernel13GemmUniversalIN4cute5tupleIJiiiiEEENS1_10collective13CollectiveMmaINS1_34MainloopSm90TmaGmmaWarpSpecializedILi3ENS5_IJNS4_1CILi1EEESB_SB_EEENS1_35KernelTmaWarpSpecializedCooperativeEEENS5_IJNSA_ILi256EEENSA_ILi8EEESF_EEEaNS5_IJlSB_lEEEaSI_NS4_8TiledMMAINS4_8MMA_AtomIJNS4_4SM904GMMA25MMA_64x8x32_S32S8S8_SS_TNEEEENS4_6LayoutINS5_IJNSA_ILi2EEESB_SB_EEENS5_IJSB_NSA_ILi0EEESS_EEEEENS5_IJNS4_10UnderscoreESV_SV_EEEEENS4_13SM90_TMA_LOADENS4_14ComposedLayoutINS4_7SwizzleILi3ELi4ELi3EEENS4_18smem_ptr_flag_bitsILi8EEENSP_INS5_IJSG_NSA_ILi128EEEEEENS5_IJS14_SB_EEEEEEEvNS4_8identityESY_S18_vS19_EENS_8epilogue10collective6detail29Sm90TmaWarpSpecializedAdapterINS1C_15DefaultEpilogueIaSI_SI_NS1B_6thread17LinearCombinationIaLi1EiiLNS1G_9ScaleType4KindE0ELNS_15FloatRoundStyleE2EaEENS1_15EpilogueDefaultEEEEEvvEEEEvNT_6ParamsE --------------------------
	.section	.nv.shared._ZN7cutlass13device_kernelINS_4gemm6kernel13GemmUniversalIN4cute5tupleIJiiiiEEENS1_10collective13CollectiveMmaINS1_34MainloopSm90TmaGmmaWarpSpecializedILi3ENS5_IJNS4_1CILi1EEESB_SB_EEENS1_35KernelTmaWarpSpecializedCooperativeEEENS5_IJNSA_ILi256EEENSA_ILi8EEESF_EEEaNS5_IJlSB_lEEEaSI_NS4_8TiledMMAINS4_8MMA_AtomIJNS4_4SM904GMMA25MMA_64x8x32_S32S8S8_SS_TNEEEENS4_6LayoutINS5_IJNSA_ILi2EEESB_SB_EEENS5_IJSB_NSA_ILi0EEESS_EEEEENS5_IJNS4_10UnderscoreESV_SV_EEEEENS4_13SM90_TMA_LOADENS4_14ComposedLayoutINS4_7SwizzleILi3ELi4ELi3EEENS4_18smem_ptr_flag_bitsILi8EEENSP_INS5_IJSG_NSA_ILi128EEEEEENS5_IJS14_SB_EEEEEEEvNS4_8identityESY_S18_vS19_EENS_8epilogue10collective6detail29Sm90TmaWarpSpecializedAdapterINS1C_15DefaultEpilogueIaSI_SI_NS1B_6thread17LinearCombinationIaLi1EiiLNS1G_9ScaleType4KindE0ELNS_15FloatRoundStyleE2EaEENS1_15EpilogueDefaultEEEEEvvEEEEvNT_6ParamsE,"aw",@nobits
	.sectionflags	@""
	.align	16
	.zero		1024


//--------------------- .nv.shared.reserved.0     --------------------------
	.section	.nv.shared.reserved.0,"aw",@nobits
	.weak		__nv_reservedSMEM_offset_0_alias
	.size		__nv_reservedSMEM_offset_0_alias, 0, 0
	.other		__nv_reservedSMEM_offset_0_alias,@"STO_CUDA_RESERVED_SHARED STV_DEFAULT"
__nv_reservedSMEM_offset_0_alias:
	.zero		0


//--------------------- .nv.global                --------------------------
	.section	.nv.global,"aw",@nobits
.nv.global:
	.type		_ZN39_INTERNAL_6d088535_4_k_cu_1c94fa28_31514cute1_E,@object
	.size		_ZN39_INTERNAL_6d088535_4_k_cu_1c94fa28_31514cute1_E,(_ZN39_INTERNAL_6d088535_4_k_cu_1c94fa28_31514cuda3std3__45__cpo6cbeginE - _ZN39_INTERNAL_6d088535_4_k_cu_1c94fa28_31514cute1_E)
_ZN39_INTERNAL_6d088535_4_k_cu_1c94fa28_31514cute1_E:
	.zero		1
	.type		_ZN39_INTERNAL_6d088535_4_k_cu_1c94fa28_31514cuda3std3__45__cpo6cbeginE,@object
	.size		_ZN39_INTERNAL_6d088535_4_k_cu_1c94fa28_31514cuda3std3__45__cpo6cbeginE,(_ZN39_INTERNAL_6d088535_4_k_cu_1c94fa28_31514cuda3std3__48in_placeE - _ZN39_INTERNAL_6d088535_4_k_cu_1c94fa28_31514cuda3std3__45__cpo6cbeginE)
_ZN39_INTERNAL_6d088535_4_k_cu_1c94fa28_31514cuda3std3__45__cpo6cbeginE:
	.zero		1
	.type		_ZN39_INTERNAL_6d088535_4_k_cu_1c94fa28_31514cuda3std3__48in_placeE,@object
	.size		_ZN39_INTERNAL_6d088535_4_k_cu_1c94fa28_31514cuda3std3__48in_placeE,(_ZN39_INTERNAL_6d088535_4_k_cu_1c94fa28_31514cuda3std6ranges3__45__cpo9iter_moveE - _ZN39_INTERNAL_6d088535_4_k_cu_1c94fa28_31514cuda3std3__48in_placeE)
_ZN39_INTERNAL_6d088535_4_k_cu_1c94fa28_31514cuda3std3__48in_placeE:
	.zero		1
	.type		_ZN39_INTERNAL_6d088535_4_k_cu_1c94fa28_31514cuda3std6ranges3__45__cpo9iter_moveE,@object
	.size		_ZN39_INTERNAL_6d088535_4_k_cu_1c94fa28_31514cuda3std6ranges3__45__cpo9iter_moveE,(_ZN39_INTERNAL_6d088535_4_k_cu_1c94fa28_31514cuda3std3__45__cpo5beginE - _ZN39_INTERNAL_6d088535_4_k_cu_1c94fa28_31514cuda3std6ranges3__45__cpo9iter_moveE)
_ZN39_INTERNAL_6d088535_4_k_cu_1c94fa28_31514cuda3std6ranges3__45__cpo9iter_moveE:
	.zero		1
	.type		_ZN39_INTERNAL_6d088535_4_k_cu_1c94fa28_31514cuda3std3__45__cpo5beginE,@object
	.size		_ZN39_INTERNAL_6d088535_4_k_cu_1c94fa28_31514cuda3std3__45__cpo5beginE,(_ZN39_INTERNAL_6d088535_4_k_cu_1c94fa28_31514cuda3std3__441_GLOBAL__N__6d088535_4_k_cu_1c94fa28_31516ignoreE - _ZN39_INTERNAL_6d088535_4_k_cu_1c94fa28_31514cuda3std3__45__cpo5beginE)
_ZN39_INTERNAL_6d088535_4_k_cu_1c94fa28_31514cuda3std3__45__cpo5beginE:
	.zero		1
	.type		_ZN39_INTERNAL_6d088535_4_k_cu_1c94fa28_31514cuda3std3__441_GLOBAL__N__6d088535_4_k_cu_1c94fa28_31516ignoreE,@object
	.size		_ZN39_INTERNAL_6d088535_4_k_cu_1c94fa28_31514cuda3std3__441_GLOBAL__N__6d088535_4_k_cu_1c94fa28_31516ignoreE,(_ZN39_INTERNAL_6d088535_4_k_cu_1c94fa28_31514cute7productE - _ZN39_INTERNAL_6d088535_4_k_cu_1c94fa28_31514cuda3std3__441_GLOBAL__N__6d088535_4_k_cu_1c94fa28_31516ignoreE)
_ZN39_INTERNAL_6d088535_4_k_cu_1c94fa28_31514cuda3std3__441_GLOBAL__N__6d088535_4_k_cu_1c94fa28_31516ignoreE:
	.zero		1
	.type		_ZN39_INTERNAL_6d088535_4_k_cu_1c94fa28_31514cute7productE,@object
	.size		_ZN39_INTERNAL_6d088535_4_k_cu_1c94fa28_31514cute7productE,(_ZN39_INTERNAL_6d088535_4_k_cu_1c94fa28_31514cuda3std3__45__cpo3endE - _ZN39_INTERNAL_6d088535_4_k_cu_1c94fa28_31514cute7productE)
_ZN39_INTERNAL_6d088535_4_k_cu_1c94fa28_31514cute7productE:
	.zero		1
	.type		_ZN39_INTERNAL_6d088535_4_k_cu_1c94fa28_31514cuda3std3__45__cpo3endE,@object
	.size		_ZN39_INTERNAL_6d088535_4_k_cu_1c94fa28_31514cuda3std3__45__cpo3endE,(_ZN39_INTERNAL_6d088535_4_k_cu_1c94fa28_31514cuda3std3__419piecewise_constructE - _ZN39_INTERNAL_6d088535_4_k_cu_1c94fa28_31514cuda3std3__45__cpo3endE)
_ZN39_INTERNAL_6d088535_4_k_cu_1c94fa28_31514cuda3std3__45__cpo3endE:
	.zero		1
	.type		_ZN39_INTERNAL_6d088535_4_k_cu_1c94fa28_31514cuda3std3__419piecewise_constructE,@object
	.size		_ZN39_INTERNAL_6d088535_4_k_cu_1c94fa28_31514cuda3std3__419piecewise_constructE,(_ZN39_INTERNAL_6d088535_4_k_cu_1c94fa28_31514cuda3std3__45__cpo4cendE - _ZN39_INTERNAL_6d088535_4_k_cu_1c94fa28_31514cuda3std3__419piecewise_constructE)
_ZN39_INTERNAL_6d088535_4_k_cu_1c94fa28_31514cuda3std3__419piecewise_constructE:
	.zero		1
	.type		_ZN39_INTERNAL_6d088535_4_k_cu_1c94fa28_31514cuda3std3__45__cpo4cendE,@object
	.size		_ZN39_INTERNAL_6d088535_4_k_cu_1c94fa28_31514cuda3std3__45__cpo4cendE,(_ZN39_INTERNAL_6d088535_4_k_cu_1c94fa28_31514cuda3std6ranges3__45__cpo4swapE - _ZN39_INTERNAL_6d088535_4_k_cu_1c94fa28_31514cuda3std3__45__cpo4cendE)
_ZN39_INTERNAL_6d088535_4_k_cu_1c94fa28_31514cuda3std3__45__cpo4cendE:
	.zero		1
	.type		_ZN39_INTERNAL_6d088535_4_k_cu_1c94fa28_31514cuda3std6ranges3__45__cpo4swapE,@object
	.size		_ZN39_INTERNAL_6d088535_4_k_cu_1c94fa28_31514cuda3std6ranges3__45__cpo4swapE,(.L_8 - _ZN39_INTERNAL_6d088535_4_k_cu_1c94fa28_31514cuda3std6ranges3__45__cpo4swapE)
_ZN39_INTERNAL_6d088535_4_k_cu_1c94fa28_31514cuda3std6ranges3__45__cpo4swapE:
	.zero		1
.L_8:


//--------------------- .nv.constant0._ZN7cutlass13device_kernelINS_4gemm6kernel13GemmUniversalIN4cute5tupleIJiiiiEEENS1_10collective13CollectiveMmaINS1_34MainloopSm90TmaGmmaWarpSpecializedILi3ENS5_IJNS4_1CILi1EEESB_SB_EEENS1_35KernelTmaWarpSpecializedCooperativeEEENS5_IJNSA_ILi256EEENSA_ILi8EEESF_EEEaNS5_IJlSB_lEEEaSI_NS4_8TiledMMAINS4_8MMA_AtomIJNS4_4SM904GMMA25MMA_64x8x32_S32S8S8_SS_TNEEEENS4_6LayoutINS5_IJNSA_ILi2EEESB_SB_EEENS5_IJSB_NSA_ILi0EEESS_EEEEENS5_IJNS4_10UnderscoreESV_SV_EEEEENS4_13SM90_TMA_LOADENS4_14ComposedLayoutINS4_7SwizzleILi3ELi4ELi3EEENS4_18smem_ptr_flag_bitsILi8EEENSP_INS5_IJSG_NSA_ILi128EEEEEENS5_IJS14_SB_EEEEEEEvNS4_8identityESY_S18_vS19_EENS_8epilogue10collective6detail29Sm90TmaWarpSpecializedAdapterINS1C_15DefaultEpilogueIaSI_SI_NS1B_6thread17LinearCombinationIaLi1EiiLNS1G_9ScaleType4KindE0ELNS_15FloatRoundStyleE2EaEENS1_15EpilogueDefaultEEEEEvvEEEEvNT_6ParamsE --------------------------
	.section	.nv.constant0._ZN7cutlass13device_kernelINS_4gemm6kernel13GemmUniversalIN4cute5tupleIJiiiiEEENS1_10collective13CollectiveMmaINS1_34MainloopSm90TmaGmmaWarpSpecializedILi3ENS5_IJNS4_1CILi1EEESB_SB_EEENS1_35KernelTmaWarpSpecializedCooperativeEEENS5_IJNSA_ILi256EEENSA_ILi8EEESF_EEEaNS5_IJlSB_lEEEaSI_NS4_8TiledMMAINS4_8MMA_AtomIJNS4_4SM904GMMA25MMA_64x8x32_S32S8S8_SS_TNEEEENS4_6LayoutINS5_IJNSA_ILi2EEESB_SB_EEENS5_IJSB_NSA_ILi0EEESS_EEEEENS5_IJNS4_10UnderscoreESV_SV_EEEEENS4_13SM90_TMA_LOADENS4_14ComposedLayoutINS4_7SwizzleILi3ELi4ELi3EEENS4_18smem_ptr_flag_bitsILi8EEENSP_INS5_IJSG_NSA_ILi128EEEEEENS5_IJS14_SB_EEEEEEEvNS4_8identityESY_S18_vS19_EENS_8epilogue10collective6detail29Sm90TmaWarpSpecializedAdapterINS1C_15DefaultEpilogueIaSI_SI_NS1B_6thread17LinearCombinationIaLi1EiiLNS1G_9ScaleType4KindE0ELNS_15FloatRoundStyleE2EaEENS1_15EpilogueDefaultEEEEEvvEEEEvNT_6ParamsE,"a",@progbits
	.sectionflags	@""
	.align	4
.nv.constant0._ZN7cutlass13device_kernelINS_4gemm6kernel13GemmUniversalIN4cute5tupleIJiiiiEEENS1_10collective13CollectiveMmaINS1_34MainloopSm90TmaGmmaWarpSpecializedILi3ENS5_IJNS4_1CILi1EEESB_SB_EEENS1_35KernelTmaWarpSpecializedCooperativeEEENS5_IJNSA_ILi256EEENSA_ILi8EEESF_EEEaNS5_IJlSB_lEEEaSI_NS4_8TiledMMAINS4_8MMA_AtomIJNS4_4SM904GMMA25MMA_64x8x32_S32S8S8_SS_TNEEEENS4_6LayoutINS5_IJNSA_ILi2EEESB_SB_EEENS5_IJSB_NSA_ILi0EEESS_EEEEENS5_IJNS4_10UnderscoreESV_SV_EEEEENS4_13SM90_TMA_LOADENS4_14ComposedLayoutINS4_7SwizzleILi3ELi4ELi3EEENS4_18smem_ptr_flag_bitsILi8EEENSP_INS5_IJSG_NSA_ILi128EEEEEENS5_IJS14_SB_EEEEEEEvNS4_8identityESY_S18_vS19_EENS_8epilogue10collective6detail29Sm90TmaWarpSpecializedAdapterINS1C_15DefaultEpilogueIaSI_SI_NS1B_6thread17LinearCombinationIaLi1EiiLNS1G_9ScaleType4KindE0ELNS_15FloatRoundStyleE2EaEENS1_15EpilogueDefaultEEEEEvvEEEEvNT_6ParamsE:
	.zero		1664


//--------------------- SYMBOLS --------------------------

	.type		.nv.reservedSmem.offset0,@object
	.size		.nv.reservedSmem.offset0,0x4
	.type		__assertfail,@function
